//
// Generated by NVIDIA NVVM Compiler
//
// Compiler Build ID: CL-36424714
// Cuda compilation tools, release 13.0, V13.0.88
// Based on NVVM 20.0.0
//

.version 9.0
.target sm_100
.address_size 64

	// .globl	_Z13stencil_gpu_1iiiii
.extern .func  (.param .b64 func_retval0) malloc
(
	.param .b64 malloc_param_0
)
;
.extern .func free
(
	.param .b64 free_param_0
)
;
.extern .func  (.param .b32 func_retval0) vprintf
(
	.param .b64 vprintf_param_0,
	.param .b64 vprintf_param_1
)
;
.global .align 1 .b8 $str[27] = {43, 43, 43, 43, 43, 32, 115, 116, 101, 110, 99, 105, 108, 95, 103, 112, 117, 95, 49, 32, 43, 43, 43, 43, 43, 10};
.global .align 1 .b8 $str$1[20] = {65, 108, 108, 111, 99, 97, 116, 105, 111, 110, 32, 37, 108, 108, 100, 32, 109, 115, 10};
.global .align 1 .b8 $str$2[21] = {67, 111, 109, 112, 117, 116, 97, 116, 105, 111, 110, 32, 37, 108, 108, 100, 32, 109, 115, 10};
.global .align 1 .b8 $str$3[27] = {43, 43, 43, 43, 43, 32, 115, 116, 101, 110, 99, 105, 108, 95, 103, 112, 117, 95, 50, 32, 43, 43, 43, 43, 43, 10};

.visible .entry _Z13stencil_gpu_1iiiii(
	.param .u32 _Z13stencil_gpu_1iiiii_param_0,
	.param .u32 _Z13stencil_gpu_1iiiii_param_1,
	.param .u32 _Z13stencil_gpu_1iiiii_param_2,
	.param .u32 _Z13stencil_gpu_1iiiii_param_3,
	.param .u32 _Z13stencil_gpu_1iiiii_param_4
)
{
	.local .align 8 .b8 	__local_depot0[8];
	.reg .b64 	%SP;
	.reg .b64 	%SPL;
	.reg .pred 	%p<15>;
	.reg .b16 	%rs<2>;
	.reg .b32 	%r<99>;
	.reg .b32 	%f<91>;
	.reg .b64 	%rd<71>;
	.reg .b64 	%fd<15>;

	mov.u64 	%SPL, __local_depot0;
	cvta.local.u64 	%SP, %SPL;
	ld.param.u32 	%r35, [_Z13stencil_gpu_1iiiii_param_0];
	ld.param.u32 	%r36, [_Z13stencil_gpu_1iiiii_param_1];
	ld.param.u32 	%r37, [_Z13stencil_gpu_1iiiii_param_2];
	add.u64 	%rd19, %SP, 0;
	add.u64 	%rd1, %SPL, 0;
	mov.u64 	%rd20, $str;
	cvta.global.u64 	%rd21, %rd20;
	{ // callseq 0, 0
	.param .b64 param0;
	st.param.b64 	[param0], %rd21;
	.param .b64 param1;
	st.param.b64 	[param1], 0;
	.param .b32 retval0;
	call.uni (retval0), 
	vprintf, 
	(
	param0, 
	param1
	);
	ld.param.b32 	%r40, [retval0];
	} // callseq 0
	// begin inline asm
	mov.u64 	%rd18, %clock64;
	// end inline asm
	mul.lo.s32 	%r42, %r36, %r35;
	mul.lo.s32 	%r43, %r42, %r37;
	mul.wide.s32 	%rd3, %r43, 4;
	{ // callseq 1, 0
	.param .b64 param0;
	st.param.b64 	[param0], %rd3;
	.param .b64 retval0;
	call.uni (retval0), 
	malloc, 
	(
	param0
	);
	ld.param.b64 	%rd22, [retval0];
	} // callseq 1
	setp.eq.s32 	%p1, %r43, 0;
	@%p1 bra 	$L__BB0_3;
	mov.b64 	%rd68, 0;
$L__BB0_2:
	add.s64 	%rd24, %rd22, %rd68;
	mov.b16 	%rs1, 0;
	st.u8 	[%rd24], %rs1;
	add.s64 	%rd68, %rd68, 1;
	setp.lt.u64 	%p2, %rd68, %rd3;
	@%p2 bra 	$L__BB0_2;
$L__BB0_3:
	ld.param.u32 	%r86, [_Z13stencil_gpu_1iiiii_param_4];
	// begin inline asm
	mov.u64 	%rd25, %clock64;
	// end inline asm
	sub.s64 	%rd8, %rd25, %rd18;
	cvt.s64.s32 	%rd9, %r86;
	or.b64  	%rd26, %rd8, %rd9;
	and.b64  	%rd27, %rd26, -4294967296;
	setp.ne.s64 	%p3, %rd27, 0;
	@%p3 bra 	$L__BB0_5;
	cvt.u32.u64 	%r44, %rd9;
	cvt.u32.u64 	%r45, %rd8;
	div.u32 	%r46, %r45, %r44;
	cvt.u64.u32 	%rd69, %r46;
	bra.uni 	$L__BB0_6;
$L__BB0_5:
	div.s64 	%rd69, %rd8, %rd9;
$L__BB0_6:
	ld.param.u32 	%r84, [_Z13stencil_gpu_1iiiii_param_3];
	st.local.u64 	[%rd1], %rd69;
	mov.u64 	%rd28, $str$1;
	cvta.global.u64 	%rd29, %rd28;
	{ // callseq 2, 0
	.param .b64 param0;
	st.param.b64 	[param0], %rd29;
	.param .b64 param1;
	st.param.b64 	[param1], %rd19;
	.param .b32 retval0;
	call.uni (retval0), 
	vprintf, 
	(
	param0, 
	param1
	);
	ld.param.b32 	%r47, [retval0];
	} // callseq 2
	setp.lt.s32 	%p4, %r84, 1;
	@%p4 bra 	$L__BB0_23;
	ld.param.u32 	%r82, [_Z13stencil_gpu_1iiiii_param_0];
	min.s32 	%r49, %r82, %r36;
	min.s32 	%r50, %r49, %r37;
	setp.lt.s32 	%p5, %r50, 3;
	@%p5 bra 	$L__BB0_23;
	add.s32 	%r52, %r37, -2;
	add.s32 	%r1, %r37, -3;
	and.b32  	%r2, %r37, 3;
	and.b32  	%r3, %r52, 3;
	and.b32  	%r4, %r37, 1;
	add.s32 	%r5, %r36, -2;
	and.b32  	%r53, %r52, -4;
	neg.s32 	%r6, %r53;
	mov.b32 	%r88, 0;
	mul.wide.u32 	%rd57, %r37, 4;
$L__BB0_9:
	mov.b32 	%r89, 1;
$L__BB0_10:
	mul.lo.s32 	%r9, %r89, %r36;
	add.s32 	%r56, %r9, %r36;
	shl.b32 	%r57, %r36, 1;
	sub.s32 	%r10, %r56, %r57;
	mov.b32 	%r90, 1;
$L__BB0_11:
	mov.u32 	%r11, %r90;
	setp.lt.u32 	%p6, %r1, 3;
	add.s32 	%r59, %r11, %r9;
	mul.lo.s32 	%r12, %r59, %r37;
	add.s32 	%r60, %r59, %r36;
	mul.lo.s32 	%r13, %r60, %r37;
	add.s32 	%r61, %r11, %r10;
	mul.lo.s32 	%r14, %r61, %r37;
	add.s32 	%r62, %r59, -1;
	mul.lo.s32 	%r15, %r62, %r37;
	mov.b32 	%r98, 1;
	@%p6 bra 	$L__BB0_15;
	mov.b32 	%r95, 0;
	mov.u32 	%r91, %r12;
	mov.u32 	%r92, %r13;
	mov.u32 	%r93, %r14;
	mov.u32 	%r94, %r15;
	mov.u32 	%r96, %r6;
$L__BB0_13:
	.pragma "nounroll";
	add.s32 	%r64, %r91, 1;
	mul.wide.s32 	%rd31, %r64, 4;
	add.s64 	%rd32, %rd22, %rd31;
	ld.f32 	%f1, [%rd32];
	add.s32 	%r65, %r92, 1;
	mul.wide.s32 	%rd33, %r65, 4;
	add.s64 	%rd34, %rd22, %rd33;
	ld.f32 	%f2, [%rd34];
	add.f32 	%f3, %f1, %f2;
	add.s32 	%r66, %r93, 1;
	mul.wide.s32 	%rd35, %r66, 4;
	add.s64 	%rd36, %rd22, %rd35;
	ld.f32 	%f4, [%rd36];
	add.f32 	%f5, %f3, %f4;
	mul.wide.u32 	%rd37, %r37, 4;
	add.s64 	%rd38, %rd32, %rd37;
	ld.f32 	%f6, [%rd38];
	add.f32 	%f7, %f5, %f6;
	add.s32 	%r67, %r94, 1;
	mul.wide.s32 	%rd39, %r67, 4;
	add.s64 	%rd40, %rd22, %rd39;
	ld.f32 	%f8, [%rd40];
	add.f32 	%f9, %f7, %f8;
	ld.f32 	%f10, [%rd32+4];
	add.f32 	%f11, %f9, %f10;
	ld.f32 	%f12, [%rd32+-4];
	add.f32 	%f13, %f11, %f12;
	cvt.f64.f32 	%fd1, %f13;
	mul.f64 	%fd2, %fd1, 0d3FC2492492492492;
	cvt.rn.f32.f64 	%f14, %fd2;
	st.f32 	[%rd32], %f14;
	ld.f32 	%f15, [%rd34+4];
	add.f32 	%f16, %f10, %f15;
	ld.f32 	%f17, [%rd36+4];
	add.f32 	%f18, %f16, %f17;
	ld.f32 	%f19, [%rd38+4];
	add.f32 	%f20, %f18, %f19;
	ld.f32 	%f21, [%rd40+4];
	add.f32 	%f22, %f20, %f21;
	ld.f32 	%f23, [%rd32+8];
	add.f32 	%f24, %f22, %f23;
	add.f32 	%f25, %f24, %f14;
	cvt.f64.f32 	%fd3, %f25;
	mul.f64 	%fd4, %fd3, 0d3FC2492492492492;
	cvt.rn.f32.f64 	%f26, %fd4;
	st.f32 	[%rd32+4], %f26;
	ld.f32 	%f27, [%rd34+8];
	add.f32 	%f28, %f23, %f27;
	ld.f32 	%f29, [%rd36+8];
	add.f32 	%f30, %f28, %f29;
	ld.f32 	%f31, [%rd38+8];
	add.f32 	%f32, %f30, %f31;
	ld.f32 	%f33, [%rd40+8];
	add.f32 	%f34, %f32, %f33;
	ld.f32 	%f35, [%rd32+12];
	add.f32 	%f36, %f34, %f35;
	add.f32 	%f37, %f36, %f26;
	cvt.f64.f32 	%fd5, %f37;
	mul.f64 	%fd6, %fd5, 0d3FC2492492492492;
	cvt.rn.f32.f64 	%f38, %fd6;
	st.f32 	[%rd32+8], %f38;
	ld.f32 	%f39, [%rd34+12];
	add.f32 	%f40, %f35, %f39;
	ld.f32 	%f41, [%rd36+12];
	add.f32 	%f42, %f40, %f41;
	ld.f32 	%f43, [%rd38+12];
	add.f32 	%f44, %f42, %f43;
	ld.f32 	%f45, [%rd40+12];
	add.f32 	%f46, %f44, %f45;
	ld.f32 	%f47, [%rd32+16];
	add.f32 	%f48, %f46, %f47;
	add.f32 	%f49, %f48, %f38;
	cvt.f64.f32 	%fd7, %f49;
	mul.f64 	%fd8, %fd7, 0d3FC2492492492492;
	cvt.rn.f32.f64 	%f50, %fd8;
	st.f32 	[%rd32+12], %f50;
	add.s32 	%r96, %r96, 4;
	add.s32 	%r95, %r95, 4;
	add.s32 	%r94, %r94, 4;
	add.s32 	%r93, %r93, 4;
	add.s32 	%r92, %r92, 4;
	add.s32 	%r91, %r91, 4;
	setp.ne.s32 	%p7, %r96, 0;
	@%p7 bra 	$L__BB0_13;
	add.s32 	%r98, %r95, 1;
$L__BB0_15:
	setp.eq.s32 	%p8, %r3, 0;
	@%p8 bra 	$L__BB0_20;
	setp.eq.s32 	%p9, %r2, 3;
	@%p9 bra 	$L__BB0_18;
	add.s32 	%r68, %r98, %r12;
	mul.wide.s32 	%rd41, %r68, 4;
	add.s64 	%rd42, %rd22, %rd41;
	ld.f32 	%f51, [%rd42];
	add.s32 	%r69, %r98, %r13;
	mul.wide.s32 	%rd43, %r69, 4;
	add.s64 	%rd44, %rd22, %rd43;
	ld.f32 	%f52, [%rd44];
	add.f32 	%f53, %f51, %f52;
	add.s32 	%r70, %r98, %r14;
	mul.wide.s32 	%rd45, %r70, 4;
	add.s64 	%rd46, %rd22, %rd45;
	ld.f32 	%f54, [%rd46];
	add.f32 	%f55, %f53, %f54;
	add.s64 	%rd48, %rd42, %rd57;
	ld.f32 	%f56, [%rd48];
	add.f32 	%f57, %f55, %f56;
	add.s32 	%r71, %r98, %r15;
	mul.wide.s32 	%rd49, %r71, 4;
	add.s64 	%rd50, %rd22, %rd49;
	ld.f32 	%f58, [%rd50];
	add.f32 	%f59, %f57, %f58;
	ld.f32 	%f60, [%rd42+4];
	add.f32 	%f61, %f59, %f60;
	ld.f32 	%f62, [%rd42+-4];
	add.f32 	%f63, %f61, %f62;
	cvt.f64.f32 	%fd9, %f63;
	mul.f64 	%fd10, %fd9, 0d3FC2492492492492;
	cvt.rn.f32.f64 	%f64, %fd10;
	st.f32 	[%rd42], %f64;
	ld.f32 	%f65, [%rd44+4];
	add.f32 	%f66, %f60, %f65;
	ld.f32 	%f67, [%rd46+4];
	add.f32 	%f68, %f66, %f67;
	ld.f32 	%f69, [%rd48+4];
	add.f32 	%f70, %f68, %f69;
	ld.f32 	%f71, [%rd50+4];
	add.f32 	%f72, %f70, %f71;
	add.s32 	%r98, %r98, 2;
	ld.f32 	%f73, [%rd42+8];
	add.f32 	%f74, %f72, %f73;
	add.f32 	%f75, %f74, %f64;
	cvt.f64.f32 	%fd11, %f75;
	mul.f64 	%fd12, %fd11, 0d3FC2492492492492;
	cvt.rn.f32.f64 	%f76, %fd12;
	st.f32 	[%rd42+4], %f76;
$L__BB0_18:
	setp.eq.s32 	%p10, %r4, 0;
	@%p10 bra 	$L__BB0_20;
	add.s32 	%r72, %r98, %r12;
	mul.wide.s32 	%rd51, %r72, 4;
	add.s64 	%rd52, %rd22, %rd51;
	ld.f32 	%f77, [%rd52];
	add.s32 	%r73, %r98, %r13;
	mul.wide.s32 	%rd53, %r73, 4;
	add.s64 	%rd54, %rd22, %rd53;
	ld.f32 	%f78, [%rd54];
	add.f32 	%f79, %f77, %f78;
	add.s32 	%r74, %r98, %r14;
	mul.wide.s32 	%rd55, %r74, 4;
	add.s64 	%rd56, %rd22, %rd55;
	ld.f32 	%f80, [%rd56];
	add.f32 	%f81, %f79, %f80;
	add.s64 	%rd58, %rd52, %rd57;
	ld.f32 	%f82, [%rd58];
	add.f32 	%f83, %f81, %f82;
	add.s32 	%r75, %r98, %r15;
	mul.wide.s32 	%rd59, %r75, 4;
	add.s64 	%rd60, %rd22, %rd59;
	ld.f32 	%f84, [%rd60];
	add.f32 	%f85, %f83, %f84;
	ld.f32 	%f86, [%rd52+4];
	add.f32 	%f87, %f85, %f86;
	ld.f32 	%f88, [%rd52+-4];
	add.f32 	%f89, %f87, %f88;
	cvt.f64.f32 	%fd13, %f89;
	mul.f64 	%fd14, %fd13, 0d3FC2492492492492;
	cvt.rn.f32.f64 	%f90, %fd14;
	st.f32 	[%rd52], %f90;
$L__BB0_20:
	add.s32 	%r90, %r11, 1;
	setp.ne.s32 	%p11, %r11, %r5;
	@%p11 bra 	$L__BB0_11;
	ld.param.u32 	%r83, [_Z13stencil_gpu_1iiiii_param_0];
	add.s32 	%r76, %r83, -2;
	setp.ne.s32 	%p12, %r89, %r76;
	add.s32 	%r89, %r89, 1;
	@%p12 bra 	$L__BB0_10;
	ld.param.u32 	%r85, [_Z13stencil_gpu_1iiiii_param_3];
	add.s32 	%r88, %r88, 1;
	setp.ne.s32 	%p13, %r88, %r85;
	@%p13 bra 	$L__BB0_9;
$L__BB0_23:
	ld.param.u32 	%r87, [_Z13stencil_gpu_1iiiii_param_4];
	// begin inline asm
	mov.u64 	%rd61, %clock64;
	// end inline asm
	sub.s64 	%rd13, %rd61, %rd25;
	cvt.s64.s32 	%rd14, %r87;
	or.b64  	%rd62, %rd13, %rd14;
	and.b64  	%rd63, %rd62, -4294967296;
	setp.ne.s64 	%p14, %rd63, 0;
	@%p14 bra 	$L__BB0_25;
	cvt.u32.u64 	%r77, %rd14;
	cvt.u32.u64 	%r78, %rd13;
	div.u32 	%r79, %r78, %r77;
	cvt.u64.u32 	%rd70, %r79;
	bra.uni 	$L__BB0_26;
$L__BB0_25:
	div.s64 	%rd70, %rd13, %rd14;
$L__BB0_26:
	add.u64 	%rd64, %SP, 0;
	add.u64 	%rd65, %SPL, 0;
	st.local.u64 	[%rd65], %rd70;
	mov.u64 	%rd66, $str$2;
	cvta.global.u64 	%rd67, %rd66;
	{ // callseq 3, 0
	.param .b64 param0;
	st.param.b64 	[param0], %rd67;
	.param .b64 param1;
	st.param.b64 	[param1], %rd64;
	.param .b32 retval0;
	call.uni (retval0), 
	vprintf, 
	(
	param0, 
	param1
	);
	ld.param.b32 	%r80, [retval0];
	} // callseq 3
	{ // callseq 4, 0
	.param .b64 param0;
	st.param.b64 	[param0], %rd22;
	call.uni 
	free, 
	(
	param0
	);
	} // callseq 4
	ret;

}
	// .globl	_Z13stencil_gpu_2iiiii
.visible .entry _Z13stencil_gpu_2iiiii(
	.param .u32 _Z13stencil_gpu_2iiiii_param_0,
	.param .u32 _Z13stencil_gpu_2iiiii_param_1,
	.param .u32 _Z13stencil_gpu_2iiiii_param_2,
	.param .u32 _Z13stencil_gpu_2iiiii_param_3,
	.param .u32 _Z13stencil_gpu_2iiiii_param_4
)
{
	.local .align 8 .b8 	__local_depot1[8];
	.reg .b64 	%SP;
	.reg .b64 	%SPL;
	.reg .pred 	%p<35>;
	.reg .b16 	%rs<4>;
	.reg .b32 	%r<103>;
	.reg .b32 	%f<43>;
	.reg .b64 	%rd<192>;
	.reg .b64 	%fd<7>;

	mov.u64 	%SPL, __local_depot1;
	cvta.local.u64 	%SP, %SPL;
	ld.param.u32 	%r44, [_Z13stencil_gpu_2iiiii_param_0];
	ld.param.u32 	%r45, [_Z13stencil_gpu_2iiiii_param_1];
	ld.param.u32 	%r46, [_Z13stencil_gpu_2iiiii_param_2];
	ld.param.u32 	%r47, [_Z13stencil_gpu_2iiiii_param_3];
	ld.param.u32 	%r48, [_Z13stencil_gpu_2iiiii_param_4];
	add.u64 	%rd1, %SPL, 0;
	mov.u64 	%rd30, $str$3;
	cvta.global.u64 	%rd31, %rd30;
	{ // callseq 5, 0
	.param .b64 param0;
	st.param.b64 	[param0], %rd31;
	.param .b64 param1;
	st.param.b64 	[param1], 0;
	.param .b32 retval0;
	call.uni (retval0), 
	vprintf, 
	(
	param0, 
	param1
	);
	ld.param.b32 	%r49, [retval0];
	} // callseq 5
	// begin inline asm
	mov.u64 	%rd28, %clock64;
	// end inline asm
	mul.lo.s32 	%r1, %r45, %r44;
	mul.lo.s32 	%r51, %r1, %r46;
	mul.wide.s32 	%rd3, %r51, 4;
	{ // callseq 6, 0
	.param .b64 param0;
	st.param.b64 	[param0], %rd3;
	.param .b64 retval0;
	call.uni (retval0), 
	malloc, 
	(
	param0
	);
	ld.param.b64 	%rd32, [retval0];
	} // callseq 6
	setp.eq.s32 	%p1, %r51, 0;
	@%p1 bra 	$L__BB1_3;
	mov.b64 	%rd186, 0;
$L__BB1_2:
	add.s64 	%rd34, %rd32, %rd186;
	mov.b16 	%rs1, 0;
	st.u8 	[%rd34], %rs1;
	add.s64 	%rd186, %rd186, 1;
	setp.lt.u64 	%p2, %rd186, %rd3;
	@%p2 bra 	$L__BB1_2;
$L__BB1_3:
	mul.wide.s32 	%rd7, %r1, 8;
	{ // callseq 7, 0
	.param .b64 param0;
	st.param.b64 	[param0], %rd7;
	.param .b64 retval0;
	call.uni (retval0), 
	malloc, 
	(
	param0
	);
	ld.param.b64 	%rd35, [retval0];
	} // callseq 7
	setp.eq.s32 	%p3, %r1, 0;
	@%p3 bra 	$L__BB1_6;
	mov.b64 	%rd187, 0;
$L__BB1_5:
	add.s64 	%rd37, %rd35, %rd187;
	mov.b16 	%rs2, 0;
	st.u8 	[%rd37], %rs2;
	add.s64 	%rd187, %rd187, 1;
	setp.lt.u64 	%p4, %rd187, %rd7;
	@%p4 bra 	$L__BB1_5;
$L__BB1_6:
	mul.wide.s32 	%rd11, %r44, 8;
	{ // callseq 8, 0
	.param .b64 param0;
	st.param.b64 	[param0], %rd11;
	.param .b64 retval0;
	call.uni (retval0), 
	malloc, 
	(
	param0
	);
	ld.param.b64 	%rd38, [retval0];
	} // callseq 8
	setp.eq.s32 	%p5, %r44, 0;
	@%p5 bra 	$L__BB1_9;
	mov.b64 	%rd188, 0;
$L__BB1_8:
	add.s64 	%rd40, %rd38, %rd188;
	mov.b16 	%rs3, 0;
	st.u8 	[%rd40], %rs3;
	add.s64 	%rd188, %rd188, 1;
	setp.lt.u64 	%p6, %rd188, %rd11;
	@%p6 bra 	$L__BB1_8;
$L__BB1_9:
	setp.lt.s32 	%p7, %r44, 1;
	@%p7 bra 	$L__BB1_35;
	setp.lt.s32 	%p8, %r45, 1;
	@%p8 bra 	$L__BB1_24;
	add.s32 	%r2, %r45, -1;
	and.b32  	%r3, %r45, 7;
	add.s32 	%r4, %r3, -1;
	and.b32  	%r5, %r45, 3;
	and.b32  	%r6, %r45, 2147483640;
	and.b32  	%r7, %r45, 1;
	mov.b32 	%r88, 0;
	mul.wide.s32 	%rd100, %r46, 4;
$L__BB1_12:
	setp.lt.u32 	%p17, %r2, 7;
	mul.lo.s32 	%r9, %r88, %r45;
	mov.b32 	%r91, 0;
	@%p17 bra 	$L__BB1_15;
	mov.b32 	%r89, 0;
$L__BB1_14:
	.pragma "nounroll";
	add.s32 	%r62, %r89, %r9;
	mul.lo.s32 	%r63, %r62, %r46;
	mul.wide.s32 	%rd71, %r63, 4;
	add.s64 	%rd72, %rd32, %rd71;
	mul.wide.u32 	%rd73, %r62, 8;
	add.s64 	%rd74, %rd35, %rd73;
	st.u64 	[%rd74], %rd72;
	add.s64 	%rd76, %rd72, %rd100;
	st.u64 	[%rd74+8], %rd76;
	add.s64 	%rd77, %rd76, %rd100;
	st.u64 	[%rd74+16], %rd77;
	add.s64 	%rd78, %rd77, %rd100;
	st.u64 	[%rd74+24], %rd78;
	add.s64 	%rd79, %rd78, %rd100;
	st.u64 	[%rd74+32], %rd79;
	add.s64 	%rd80, %rd79, %rd100;
	st.u64 	[%rd74+40], %rd80;
	add.s64 	%rd81, %rd80, %rd100;
	st.u64 	[%rd74+48], %rd81;
	add.s64 	%rd82, %rd81, %rd100;
	st.u64 	[%rd74+56], %rd82;
	add.s32 	%r89, %r89, 8;
	setp.eq.s32 	%p18, %r89, %r6;
	mov.u32 	%r91, %r6;
	@%p18 bra 	$L__BB1_15;
	bra.uni 	$L__BB1_14;
$L__BB1_15:
	setp.eq.s32 	%p19, %r3, 0;
	@%p19 bra 	$L__BB1_23;
	setp.lt.u32 	%p20, %r4, 3;
	@%p20 bra 	$L__BB1_18;
	add.s32 	%r64, %r91, %r9;
	mul.lo.s32 	%r65, %r64, %r46;
	mul.wide.s32 	%rd83, %r65, 4;
	add.s64 	%rd84, %rd32, %rd83;
	mul.wide.u32 	%rd85, %r64, 8;
	add.s64 	%rd86, %rd35, %rd85;
	st.u64 	[%rd86], %rd84;
	add.s64 	%rd88, %rd84, %rd100;
	cvt.u64.u32 	%rd89, %r9;
	cvt.u64.u32 	%rd90, %r91;
	add.s64 	%rd91, %rd90, %rd89;
	shl.b64 	%rd92, %rd91, 3;
	add.s64 	%rd93, %rd35, %rd92;
	st.u64 	[%rd93+8], %rd88;
	add.s64 	%rd94, %rd88, %rd100;
	st.u64 	[%rd93+16], %rd94;
	add.s64 	%rd95, %rd94, %rd100;
	st.u64 	[%rd93+24], %rd95;
	add.s32 	%r91, %r91, 4;
$L__BB1_18:
	setp.eq.s32 	%p21, %r5, 0;
	@%p21 bra 	$L__BB1_23;
	setp.eq.s32 	%p22, %r5, 1;
	@%p22 bra 	$L__BB1_21;
	add.s32 	%r66, %r91, %r9;
	mul.lo.s32 	%r67, %r66, %r46;
	mul.wide.s32 	%rd96, %r67, 4;
	add.s64 	%rd97, %rd32, %rd96;
	mul.wide.u32 	%rd98, %r66, 8;
	add.s64 	%rd99, %rd35, %rd98;
	st.u64 	[%rd99], %rd97;
	add.s64 	%rd101, %rd97, %rd100;
	cvt.u64.u32 	%rd102, %r9;
	cvt.u64.u32 	%rd103, %r91;
	add.s64 	%rd104, %rd103, %rd102;
	shl.b64 	%rd105, %rd104, 3;
	add.s64 	%rd106, %rd35, %rd105;
	st.u64 	[%rd106+8], %rd101;
	add.s32 	%r91, %r91, 2;
$L__BB1_21:
	setp.eq.s32 	%p23, %r7, 0;
	@%p23 bra 	$L__BB1_23;
	add.s32 	%r68, %r91, %r9;
	mul.lo.s32 	%r69, %r68, %r46;
	mul.wide.s32 	%rd107, %r69, 4;
	add.s64 	%rd108, %rd32, %rd107;
	mul.wide.u32 	%rd109, %r68, 8;
	add.s64 	%rd110, %rd35, %rd109;
	st.u64 	[%rd110], %rd108;
$L__BB1_23:
	mul.wide.u32 	%rd111, %r9, 8;
	add.s64 	%rd112, %rd35, %rd111;
	mul.wide.u32 	%rd113, %r88, 8;
	add.s64 	%rd114, %rd38, %rd113;
	st.u64 	[%rd114], %rd112;
	add.s32 	%r88, %r88, 1;
	setp.eq.s32 	%p24, %r88, %r44;
	@%p24 bra 	$L__BB1_35;
	bra.uni 	$L__BB1_12;
$L__BB1_24:
	and.b32  	%r18, %r44, 7;
	setp.lt.u32 	%p9, %r44, 8;
	mov.b32 	%r95, 0;
	@%p9 bra 	$L__BB1_27;
	and.b32  	%r95, %r44, 2147483640;
	mov.b32 	%r93, 0;
	mul.wide.s32 	%rd45, %r45, 8;
$L__BB1_26:
	.pragma "nounroll";
	mul.lo.s32 	%r54, %r93, %r45;
	mul.wide.s32 	%rd41, %r54, 8;
	add.s64 	%rd42, %rd35, %rd41;
	mul.wide.u32 	%rd43, %r93, 8;
	add.s64 	%rd44, %rd38, %rd43;
	st.u64 	[%rd44], %rd42;
	add.s64 	%rd46, %rd42, %rd45;
	st.u64 	[%rd44+8], %rd46;
	add.s64 	%rd47, %rd46, %rd45;
	st.u64 	[%rd44+16], %rd47;
	add.s64 	%rd48, %rd47, %rd45;
	st.u64 	[%rd44+24], %rd48;
	add.s64 	%rd49, %rd48, %rd45;
	st.u64 	[%rd44+32], %rd49;
	add.s64 	%rd50, %rd49, %rd45;
	st.u64 	[%rd44+40], %rd50;
	add.s64 	%rd51, %rd50, %rd45;
	st.u64 	[%rd44+48], %rd51;
	add.s64 	%rd52, %rd51, %rd45;
	st.u64 	[%rd44+56], %rd52;
	add.s32 	%r93, %r93, 8;
	setp.ne.s32 	%p10, %r93, %r95;
	@%p10 bra 	$L__BB1_26;
$L__BB1_27:
	setp.eq.s32 	%p11, %r18, 0;
	@%p11 bra 	$L__BB1_35;
	and.b32  	%r23, %r44, 3;
	setp.lt.u32 	%p12, %r18, 4;
	@%p12 bra 	$L__BB1_30;
	mul.lo.s32 	%r55, %r95, %r45;
	mul.wide.s32 	%rd53, %r55, 8;
	add.s64 	%rd54, %rd35, %rd53;
	mul.wide.u32 	%rd55, %r95, 8;
	add.s64 	%rd56, %rd38, %rd55;
	st.u64 	[%rd56], %rd54;
	mul.wide.s32 	%rd57, %r45, 8;
	add.s64 	%rd58, %rd54, %rd57;
	st.u64 	[%rd56+8], %rd58;
	add.s64 	%rd59, %rd58, %rd57;
	st.u64 	[%rd56+16], %rd59;
	add.s64 	%rd60, %rd59, %rd57;
	st.u64 	[%rd56+24], %rd60;
	add.s32 	%r95, %r95, 4;
$L__BB1_30:
	setp.eq.s32 	%p13, %r23, 0;
	@%p13 bra 	$L__BB1_35;
	setp.eq.s32 	%p14, %r23, 1;
	@%p14 bra 	$L__BB1_33;
	mul.lo.s32 	%r56, %r95, %r45;
	mul.wide.s32 	%rd61, %r56, 8;
	add.s64 	%rd62, %rd35, %rd61;
	mul.wide.u32 	%rd63, %r95, 8;
	add.s64 	%rd64, %rd38, %rd63;
	st.u64 	[%rd64], %rd62;
	mul.wide.s32 	%rd65, %r45, 8;
	add.s64 	%rd66, %rd62, %rd65;
	st.u64 	[%rd64+8], %rd66;
	add.s32 	%r95, %r95, 2;
$L__BB1_33:
	and.b32  	%r57, %r44, 1;
	setp.eq.b32 	%p15, %r57, 1;
	not.pred 	%p16, %p15;
	@%p16 bra 	$L__BB1_35;
	mul.lo.s32 	%r58, %r95, %r45;
	mul.wide.s32 	%rd67, %r58, 8;
	add.s64 	%rd68, %rd35, %rd67;
	mul.wide.u32 	%rd69, %r95, 8;
	add.s64 	%rd70, %rd38, %rd69;
	st.u64 	[%rd70], %rd68;
$L__BB1_35:
	// begin inline asm
	mov.u64 	%rd115, %clock64;
	// end inline asm
	sub.s64 	%rd16, %rd115, %rd28;
	cvt.s64.s32 	%rd17, %r48;
	or.b64  	%rd116, %rd16, %rd17;
	and.b64  	%rd117, %rd116, -4294967296;
	setp.ne.s64 	%p25, %rd117, 0;
	@%p25 bra 	$L__BB1_37;
	cvt.u32.u64 	%r70, %rd17;
	cvt.u32.u64 	%r71, %rd16;
	div.u32 	%r72, %r71, %r70;
	cvt.u64.u32 	%rd189, %r72;
	bra.uni 	$L__BB1_38;
$L__BB1_37:
	div.s64 	%rd189, %rd16, %rd17;
$L__BB1_38:
	st.local.u64 	[%rd1], %rd189;
	mov.u64 	%rd118, $str$1;
	cvta.global.u64 	%rd119, %rd118;
	add.u64 	%rd120, %SP, 0;
	{ // callseq 9, 0
	.param .b64 param0;
	st.param.b64 	[param0], %rd119;
	.param .b64 param1;
	st.param.b64 	[param1], %rd120;
	.param .b32 retval0;
	call.uni (retval0), 
	vprintf, 
	(
	param0, 
	param1
	);
	ld.param.b32 	%r73, [retval0];
	} // callseq 9
	setp.lt.s32 	%p26, %r47, 1;
	@%p26 bra 	$L__BB1_52;
	min.s32 	%r75, %r44, %r45;
	min.s32 	%r76, %r75, %r46;
	setp.lt.s32 	%p27, %r76, 3;
	@%p27 bra 	$L__BB1_52;
	add.s32 	%r28, %r44, -2;
	and.b32  	%r29, %r46, 1;
	add.s32 	%r30, %r45, -2;
	and.b32  	%r78, %r46, 2147483646;
	neg.s32 	%r31, %r78;
	mov.b32 	%r97, 0;
$L__BB1_41:
	mov.b32 	%r98, 1;
$L__BB1_42:
	mul.wide.u32 	%rd121, %r98, 8;
	add.s64 	%rd21, %rd38, %rd121;
	mov.b32 	%r99, 1;
$L__BB1_43:
	setp.eq.s32 	%p28, %r46, 3;
	mov.b32 	%r102, 1;
	@%p28 bra 	$L__BB1_47;
	mov.b32 	%r100, 2;
	mov.b64 	%rd190, 0;
	mov.u32 	%r101, %r31;
$L__BB1_45:
	ld.u64 	%rd123, [%rd21];
	mul.wide.u32 	%rd124, %r99, 8;
	add.s64 	%rd125, %rd123, %rd124;
	ld.u64 	%rd126, [%rd125];
	add.s64 	%rd127, %rd126, %rd190;
	ld.f32 	%f1, [%rd127+4];
	ld.u64 	%rd128, [%rd21+8];
	add.s64 	%rd129, %rd128, %rd124;
	ld.u64 	%rd130, [%rd129];
	add.s64 	%rd131, %rd130, %rd190;
	ld.f32 	%f2, [%rd131+4];
	add.f32 	%f3, %f1, %f2;
	ld.u64 	%rd132, [%rd21+-8];
	add.s64 	%rd133, %rd132, %rd124;
	ld.u64 	%rd134, [%rd133];
	add.s64 	%rd135, %rd134, %rd190;
	ld.f32 	%f4, [%rd135+4];
	add.f32 	%f5, %f3, %f4;
	ld.u64 	%rd136, [%rd125+8];
	add.s64 	%rd137, %rd136, %rd190;
	ld.f32 	%f6, [%rd137+4];
	add.f32 	%f7, %f5, %f6;
	ld.u64 	%rd138, [%rd125+-8];
	add.s64 	%rd139, %rd138, %rd190;
	ld.f32 	%f8, [%rd139+4];
	add.f32 	%f9, %f7, %f8;
	ld.f32 	%f10, [%rd127+8];
	add.f32 	%f11, %f9, %f10;
	ld.f32 	%f12, [%rd127];
	add.f32 	%f13, %f11, %f12;
	cvt.f64.f32 	%fd1, %f13;
	mul.f64 	%fd2, %fd1, 0d3FC2492492492492;
	cvt.rn.f32.f64 	%f14, %fd2;
	st.f32 	[%rd127+4], %f14;
	ld.u64 	%rd140, [%rd21];
	add.s64 	%rd141, %rd140, %rd124;
	ld.u64 	%rd142, [%rd141];
	add.s64 	%rd143, %rd142, %rd190;
	ld.f32 	%f15, [%rd143+8];
	ld.u64 	%rd144, [%rd21+8];
	add.s64 	%rd145, %rd144, %rd124;
	ld.u64 	%rd146, [%rd145];
	add.s64 	%rd147, %rd146, %rd190;
	ld.f32 	%f16, [%rd147+8];
	add.f32 	%f17, %f15, %f16;
	ld.u64 	%rd148, [%rd21+-8];
	add.s64 	%rd149, %rd148, %rd124;
	ld.u64 	%rd150, [%rd149];
	add.s64 	%rd151, %rd150, %rd190;
	ld.f32 	%f18, [%rd151+8];
	add.f32 	%f19, %f17, %f18;
	ld.u64 	%rd152, [%rd141+8];
	add.s64 	%rd153, %rd152, %rd190;
	ld.f32 	%f20, [%rd153+8];
	add.f32 	%f21, %f19, %f20;
	ld.u64 	%rd154, [%rd141+-8];
	add.s64 	%rd155, %rd154, %rd190;
	ld.f32 	%f22, [%rd155+8];
	add.f32 	%f23, %f21, %f22;
	ld.f32 	%f24, [%rd143+12];
	add.f32 	%f25, %f23, %f24;
	ld.f32 	%f26, [%rd143+4];
	add.f32 	%f27, %f25, %f26;
	cvt.f64.f32 	%fd3, %f27;
	mul.f64 	%fd4, %fd3, 0d3FC2492492492492;
	cvt.rn.f32.f64 	%f28, %fd4;
	st.f32 	[%rd143+8], %f28;
	add.s32 	%r101, %r101, 2;
	add.s32 	%r100, %r100, 2;
	add.s64 	%rd190, %rd190, 8;
	setp.ne.s32 	%p29, %r101, -2;
	@%p29 bra 	$L__BB1_45;
	add.s32 	%r102, %r100, -1;
$L__BB1_47:
	setp.eq.s32 	%p30, %r29, 0;
	@%p30 bra 	$L__BB1_49;
	ld.u64 	%rd156, [%rd21];
	mul.wide.u32 	%rd157, %r99, 8;
	add.s64 	%rd158, %rd156, %rd157;
	ld.u64 	%rd159, [%rd158];
	mul.wide.u32 	%rd160, %r102, 4;
	add.s64 	%rd161, %rd159, %rd160;
	ld.f32 	%f29, [%rd161];
	ld.u64 	%rd162, [%rd21+8];
	add.s64 	%rd163, %rd162, %rd157;
	ld.u64 	%rd164, [%rd163];
	add.s64 	%rd165, %rd164, %rd160;
	ld.f32 	%f30, [%rd165];
	add.f32 	%f31, %f29, %f30;
	ld.u64 	%rd166, [%rd21+-8];
	add.s64 	%rd167, %rd166, %rd157;
	ld.u64 	%rd168, [%rd167];
	add.s64 	%rd169, %rd168, %rd160;
	ld.f32 	%f32, [%rd169];
	add.f32 	%f33, %f31, %f32;
	ld.u64 	%rd170, [%rd158+8];
	add.s64 	%rd171, %rd170, %rd160;
	ld.f32 	%f34, [%rd171];
	add.f32 	%f35, %f33, %f34;
	ld.u64 	%rd172, [%rd158+-8];
	add.s64 	%rd173, %rd172, %rd160;
	ld.f32 	%f36, [%rd173];
	add.f32 	%f37, %f35, %f36;
	ld.f32 	%f38, [%rd161+4];
	add.f32 	%f39, %f37, %f38;
	mul.wide.s32 	%rd174, %r102, 4;
	add.s64 	%rd175, %rd159, %rd174;
	ld.f32 	%f40, [%rd175+-4];
	add.f32 	%f41, %f39, %f40;
	cvt.f64.f32 	%fd5, %f41;
	mul.f64 	%fd6, %fd5, 0d3FC2492492492492;
	cvt.rn.f32.f64 	%f42, %fd6;
	st.f32 	[%rd161], %f42;
$L__BB1_49:
	setp.ne.s32 	%p31, %r99, %r30;
	add.s32 	%r99, %r99, 1;
	@%p31 bra 	$L__BB1_43;
	setp.ne.s32 	%p32, %r98, %r28;
	add.s32 	%r98, %r98, 1;
	@%p32 bra 	$L__BB1_42;
	add.s32 	%r97, %r97, 1;
	setp.ne.s32 	%p33, %r97, %r47;
	@%p33 bra 	$L__BB1_41;
$L__BB1_52:
	// begin inline asm
	mov.u64 	%rd176, %clock64;
	// end inline asm
	sub.s64 	%rd24, %rd176, %rd115;
	or.b64  	%rd177, %rd24, %rd17;
	and.b64  	%rd178, %rd177, -4294967296;
	setp.ne.s64 	%p34, %rd178, 0;
	@%p34 bra 	$L__BB1_54;
	cvt.u32.u64 	%r83, %rd17;
	cvt.u32.u64 	%r84, %rd24;
	div.u32 	%r85, %r84, %r83;
	cvt.u64.u32 	%rd191, %r85;
	bra.uni 	$L__BB1_55;
$L__BB1_54:
	div.s64 	%rd191, %rd24, %rd17;
$L__BB1_55:
	add.u64 	%rd179, %SP, 0;
	add.u64 	%rd180, %SPL, 0;
	st.local.u64 	[%rd180], %rd191;
	mov.u64 	%rd181, $str$2;
	cvta.global.u64 	%rd182, %rd181;
	{ // callseq 10, 0
	.param .b64 param0;
	st.param.b64 	[param0], %rd182;
	.param .b64 param1;
	st.param.b64 	[param1], %rd179;
	.param .b32 retval0;
	call.uni (retval0), 
	vprintf, 
	(
	param0, 
	param1
	);
	ld.param.b32 	%r86, [retval0];
	} // callseq 10
	ld.u64 	%rd183, [%rd38];
	ld.u64 	%rd184, [%rd183];
	{ // callseq 11, 0
	.param .b64 param0;
	st.param.b64 	[param0], %rd184;
	call.uni 
	free, 
	(
	param0
	);
	} // callseq 11
	ld.u64 	%rd185, [%rd38];
	{ // callseq 12, 0
	.param .b64 param0;
	st.param.b64 	[param0], %rd185;
	call.uni 
	free, 
	(
	param0
	);
	} // callseq 12
	{ // callseq 13, 0
	.param .b64 param0;
	st.param.b64 	[param0], %rd38;
	call.uni 
	free, 
	(
	param0
	);
	} // callseq 13
	ret;

}


// ===== COMPILED SASS (sm_100) =====

	.target	sm_100

	.elftype	@"ET_EXEC"


//--------------------- .note.nv.tkinfo           --------------------------
	.section	.note.nv.tkinfo,"",@"SHT_NOTE"
	.sectionflags	@"SHF_NOTE_NV_TKINFO"
	.tkinfo
        /*0018*/ 	.word	0x00000002
        /*0030*/ 	.string	""
        /*0030*/ 	.string	"ptxas"
        /*0030*/ 	.string	"Cuda compilation tools, release 13.0, V13.0.88"
        /*0030*/ 	.string	"Build cuda_13.0.r13.0/compiler.36424714_0"
        /*0030*/ 	.string	"-arch sm_100 -m 64 "



//--------------------- .note.nv.cuinfo           --------------------------
	.section	.note.nv.cuinfo,"",@"SHT_NOTE"
	.sectionflags	@"SHF_NOTE_NV_CUINFO"
        /*0018*/ 	.short	0x0002
        /*001a*/ 	.short	0x0064
        /*001c*/ 	.short	0x0082
	.zero		2


//--------------------- .nv.info                  --------------------------
	.section	.nv.info,"",@"SHT_CUDA_INFO"
	.align	4


	//----- nvinfo : EIATTR_REGCOUNT
	.align		4
        /*0000*/ 	.byte	0x04, 0x2f
        /*0002*/ 	.short	(.L_5 - .L_4)
	.align		4
.L_4:
        /*0004*/ 	.word	index@(_Z13stencil_gpu_1iiiii)
        /*0008*/ 	.word	0x0000002f


	//----- nvinfo : EIATTR_FRAME_SIZE
	.align		4
.L_5:
        /*000c*/ 	.byte	0x04, 0x11
        /*000e*/ 	.short	(.L_7 - .L_6)
	.align		4
.L_6:
        /*0010*/ 	.word	index@($__internal_1_$__cuda_sm20_div_s64)
        /*0014*/ 	.word	0x00000008


	//----- nvinfo : EIATTR_FRAME_SIZE
	.align		4
.L_7:
        /*0018*/ 	.byte	0x04, 0x11
        /*001a*/ 	.short	(.L_9 - .L_8)
	.align		4
.L_8:
        /*001c*/ 	.word	index@(_Z13stencil_gpu_1iiiii)
        /*0020*/ 	.word	0x00000008


	//----- nvinfo : EIATTR_REGCOUNT
	.align		4
.L_9:
        /*0024*/ 	.byte	0x04, 0x2f
        /*0026*/ 	.short	(.L_11 - .L_10)
	.align		4
.L_10:
        /*0028*/ 	.word	index@(_Z13stencil_gpu_2iiiii)
        /*002c*/ 	.word	0x00000026


	//----- nvinfo : EIATTR_FRAME_SIZE
	.align		4
.L_11:
        /*0030*/ 	.byte	0x04, 0x11
        /*0032*/ 	.short	(.L_13 - .L_12)
	.align		4
.L_12:
        /*0034*/ 	.word	index@($__internal_0_$__cuda_sm20_div_s64)
        /*0038*/ 	.word	0x00000008


	//----- nvinfo : EIATTR_FRAME_SIZE
	.align		4
.L_13:
        /*003c*/ 	.byte	0x04, 0x11
        /*003e*/ 	.short	(.L_15 - .L_14)
	.align		4
.L_14:
        /*0040*/ 	.word	index@(_Z13stencil_gpu_2iiiii)
        /*0044*/ 	.word	0x00000008


	//----- nvinfo : EIATTR_MIN_STACK_SIZE
	.align		4
.L_15:
        /*0048*/ 	.byte	0x04, 0x12
        /*004a*/ 	.short	(.L_17 - .L_16)
	.align		4
.L_16:
        /*004c*/ 	.word	index@(_Z13stencil_gpu_2iiiii)
        /*0050*/ 	.word	0x00000008


	//----- nvinfo : EIATTR_MIN_STACK_SIZE
	.align		4
.L_17:
        /*0054*/ 	.byte	0x04, 0x12
        /*0056*/ 	.short	(.L_19 - .L_18)
	.align		4
.L_18:
        /*0058*/ 	.word	index@(_Z13stencil_gpu_1iiiii)
        /*005c*/ 	.word	0x00000008
.L_19:


//--------------------- .nv.compat                --------------------------
	.section	.nv.compat,"",@"SHT_CUDA_COMPAT_INFO"
	.align	4
        /*0000*/ 	.byte	0x02, 0x09, 0x00, 0x00, 0x02, 0x02, 0x01, 0x00, 0x02, 0x05, 0x05, 0x00, 0x03, 0x07, 0x01, 0x01
        /*0010*/ 	.byte	0x02, 0x03, 0x00, 0x00, 0x02, 0x06, 0x01, 0x00, 0x04, 0x0b, 0x08, 0x00, 0x01, 0x00, 0x00, 0x00
        /*0020*/ 	.byte	0x00, 0x00, 0x00, 0x00


//--------------------- .nv.info._Z13stencil_gpu_2iiiii --------------------------
	.section	.nv.info._Z13stencil_gpu_2iiiii,"",@"SHT_CUDA_INFO"
	.sectionflags	@""
	.align	4


	//----- nvinfo : EIATTR_CUDA_API_VERSION
	.align		4
        /*0000*/ 	.byte	0x04, 0x37
        /*0002*/ 	.short	(.L_21 - .L_20)
.L_20:
        /*0004*/ 	.word	0x00000082


	//----- nvinfo : EIATTR_KPARAM_INFO
	.align		4
.L_21:
        /*0008*/ 	.byte	0x04, 0x17
        /*000a*/ 	.short	(.L_23 - .L_22)
.L_22:
        /*000c*/ 	.word	0x00000000
        /*0010*/ 	.short	0x0004
        /*0012*/ 	.short	0x0010
        /*0014*/ 	.byte	0x00, 0xf0, 0x11, 0x00


	//----- nvinfo : EIATTR_KPARAM_INFO
	.align		4
.L_23:
        /*0018*/ 	.byte	0x04, 0x17
        /*001a*/ 	.short	(.L_25 - .L_24)
.L_24:
        /*001c*/ 	.word	0x00000000
        /*0020*/ 	.short	0x0003
        /*0022*/ 	.short	0x000c
        /*0024*/ 	.byte	0x00, 0xf0, 0x11, 0x00


	//----- nvinfo : EIATTR_KPARAM_INFO
	.align		4
.L_25:
        /*0028*/ 	.byte	0x04, 0x17
        /*002a*/ 	.short	(.L_27 - .L_26)
.L_26:
        /*002c*/ 	.word	0x00000000
        /*0030*/ 	.short	0x0002
        /*0032*/ 	.short	0x0008
        /*0034*/ 	.byte	0x00, 0xf0, 0x11, 0x00


	//----- nvinfo : EIATTR_KPARAM_INFO
	.align		4
.L_27:
        /*0038*/ 	.byte	0x04, 0x17
        /*003a*/ 	.short	(.L_29 - .L_28)
.L_28:
        /*003c*/ 	.word	0x00000000
        /*0040*/ 	.short	0x0001
        /*0042*/ 	.short	0x0004
        /*0044*/ 	.byte	0x00, 0xf0, 0x11, 0x00


	//----- nvinfo : EIATTR_KPARAM_INFO
	.align		4
.L_29:
        /*0048*/ 	.byte	0x04, 0x17
        /*004a*/ 	.short	(.L_31 - .L_30)
.L_30:
        /*004c*/ 	.word	0x00000000
        /*0050*/ 	.short	0x0000
        /*0052*/ 	.short	0x0000
        /*0054*/ 	.byte	0x00, 0xf0, 0x11, 0x00


	//----- nvinfo : EIATTR_SPARSE_MMA_MASK
	.align		4
.L_31:
        /*0058*/ 	.byte	0x03, 0x50
        /*005a*/ 	.short	0x0000


	//----- nvinfo : EIATTR_MAXREG_COUNT
	.align		4
        /*005c*/ 	.byte	0x03, 0x1b
        /*005e*/ 	.short	0x00ff


	//----- nvinfo : EIATTR_EXTERNS
	.align		4
        /*0060*/ 	.byte	0x04, 0x0f
        /*0062*/ 	.short	(.L_33 - .L_32)


	//   ....[0]....
	.align		4
.L_32:
        /*0064*/ 	.word	index@(malloc)


	//   ....[1]....
	.align		4
        /*0068*/ 	.word	index@(free)


	//   ....[2]....
	.align		4
        /*006c*/ 	.word	index@(vprintf)


	//----- nvinfo : EIATTR_MERCURY_ISA_VERSION
	.align		4
.L_33:
        /*0070*/ 	.byte	0x03, 0x5f
        /*0072*/ 	.short	0x0101


	//----- nvinfo : EIATTR_VRC_CTA_INIT_COUNT
	.align		4
        /*0074*/ 	.byte	0x02, 0x4a
	.zero		1
	.zero		1


	//----- nvinfo : EIATTR_SYSCALL_OFFSETS
	.align		4
        /*0078*/ 	.byte	0x04, 0x46
        /*007a*/ 	.short	(.L_35 - .L_34)


	//   ....[0]....
.L_34:
        /*007c*/ 	.word	0x000000d0


	//   ....[1]....
        /*0080*/ 	.word	0x00000190


	//   ....[2]....
        /*0084*/ 	.word	0x00000670


	//   ....[3]....
        /*0088*/ 	.word	0x00000b50


	//   ....[4]....
        /*008c*/ 	.word	0x00001f40


	//   ....[5]....
        /*0090*/ 	.word	0x00002dd0


	//   ....[6]....
        /*0094*/ 	.word	0x00002e50


	//   ....[7]....
        /*0098*/ 	.word	0x00002eb0


	//   ....[8]....
        /*009c*/ 	.word	0x00002f00


	//----- nvinfo : EIATTR_EXIT_INSTR_OFFSETS
	.align		4
.L_35:
        /*00a0*/ 	.byte	0x04, 0x1c
        /*00a2*/ 	.short	(.L_37 - .L_36)


	//   ....[0]....
.L_36:
        /*00a4*/ 	.word	0x00002f10


	//----- nvinfo : EIATTR_CRS_STACK_SIZE
	.align		4
.L_37:
        /*00a8*/ 	.byte	0x04, 0x1e
        /*00aa*/ 	.short	(.L_39 - .L_38)
.L_38:
        /*00ac*/ 	.word	0x00000000


	//----- nvinfo : EIATTR_CBANK_PARAM_SIZE
	.align		4
.L_39:
        /*00b0*/ 	.byte	0x03, 0x19
        /*00b2*/ 	.short	0x0014


	//----- nvinfo : EIATTR_PARAM_CBANK
	.align		4
        /*00b4*/ 	.byte	0x04, 0x0a
        /*00b6*/ 	.short	(.L_41 - .L_40)
	.align		4
.L_40:
        /*00b8*/ 	.word	index@(.nv.constant0._Z13stencil_gpu_2iiiii)
        /*00bc*/ 	.short	0x0380
        /*00be*/ 	.short	0x0014


	//----- nvinfo : EIATTR_SW_WAR
	.align		4
.L_41:
        /*00c0*/ 	.byte	0x04, 0x36
        /*00c2*/ 	.short	(.L_43 - .L_42)
.L_42:
        /*00c4*/ 	.word	0x00000008
.L_43:


//--------------------- .nv.info._Z13stencil_gpu_1iiiii --------------------------
	.section	.nv.info._Z13stencil_gpu_1iiiii,"",@"SHT_CUDA_INFO"
	.sectionflags	@""
	.align	4


	//----- nvinfo : EIATTR_CUDA_API_VERSION
	.align		4
        /*0000*/ 	.byte	0x04, 0x37
        /*0002*/ 	.short	(.L_45 - .L_44)
.L_44:
        /*0004*/ 	.word	0x00000082


	//----- nvinfo : EIATTR_KPARAM_INFO
	.align		4
.L_45:
        /*0008*/ 	.byte	0x04, 0x17
        /*000a*/ 	.short	(.L_47 - .L_46)
.L_46:
        /*000c*/ 	.word	0x00000000
        /*0010*/ 	.short	0x0004
        /*0012*/ 	.short	0x0010
        /*0014*/ 	.byte	0x00, 0xf0, 0x11, 0x00


	//----- nvinfo : EIATTR_KPARAM_INFO
	.align		4
.L_47:
        /*0018*/ 	.byte	0x04, 0x17
        /*001a*/ 	.short	(.L_49 - .L_48)
.L_48:
        /*001c*/ 	.word	0x00000000
        /*0020*/ 	.short	0x0003
        /*0022*/ 	.short	0x000c
        /*0024*/ 	.byte	0x00, 0xf0, 0x11, 0x00


	//----- nvinfo : EIATTR_KPARAM_INFO
	.align		4
.L_49:
        /*0028*/ 	.byte	0x04, 0x17
        /*002a*/ 	.short	(.L_51 - .L_50)
.L_50:
        /*002c*/ 	.word	0x00000000
        /*0030*/ 	.short	0x0002
        /*0032*/ 	.short	0x0008
        /*0034*/ 	.byte	0x00, 0xf0, 0x11, 0x00


	//----- nvinfo : EIATTR_KPARAM_INFO
	.align		4
.L_51:
        /*0038*/ 	.byte	0x04, 0x17
        /*003a*/ 	.short	(.L_53 - .L_52)
.L_52:
        /*003c*/ 	.word	0x00000000
        /*0040*/ 	.short	0x0001
        /*0042*/ 	.short	0x0004
        /*0044*/ 	.byte	0x00, 0xf0, 0x11, 0x00


	//----- nvinfo : EIATTR_KPARAM_INFO
	.align		4
.L_53:
        /*0048*/ 	.byte	0x04, 0x17
        /*004a*/ 	.short	(.L_55 - .L_54)
.L_54:
        /*004c*/ 	.word	0x00000000
        /*0050*/ 	.short	0x0000
        /*0052*/ 	.short	0x0000
        /*0054*/ 	.byte	0x00, 0xf0, 0x11, 0x00


	//----- nvinfo : EIATTR_SPARSE_MMA_MASK
	.align		4
.L_55:
        /*0058*/ 	.byte	0x03, 0x50
        /*005a*/ 	.short	0x0000


	//----- nvinfo : EIATTR_MAXREG_COUNT
	.align		4
        /*005c*/ 	.byte	0x03, 0x1b
        /*005e*/ 	.short	0x00ff


	//----- nvinfo : EIATTR_EXTERNS
	.align		4
        /*0060*/ 	.byte	0x04, 0x0f
        /*0062*/ 	.short	(.L_57 - .L_56)


	//   ....[0]....
	.align		4
.L_56:
        /*0064*/ 	.word	index@(malloc)


	//   ....[1]....
	.align		4
        /*0068*/ 	.word	index@(free)


	//   ....[2]....
	.align		4
        /*006c*/ 	.word	index@(vprintf)


	//----- nvinfo : EIATTR_MERCURY_ISA_VERSION
	.align		4
.L_57:
        /*0070*/ 	.byte	0x03, 0x5f
        /*0072*/ 	.short	0x0101


	//----- nvinfo : EIATTR_VRC_CTA_INIT_COUNT
	.align		4
        /*0074*/ 	.byte	0x02, 0x4a
	.zero		1
	.zero		1


	//----- nvinfo : EIATTR_SYSCALL_OFFSETS
	.align		4
        /*0078*/ 	.byte	0x04, 0x46
        /*007a*/ 	.short	(.L_59 - .L_58)


	//   ....[0]....
.L_58:
        /*007c*/ 	.word	0x000000d0


	//   ....[1]....
        /*0080*/ 	.word	0x00000190


	//   ....[2]....
        /*0084*/ 	.word	0x000008a0


	//   ....[3]....
        /*0088*/ 	.word	0x00001b10


	//   ....[4]....
        /*008c*/ 	.word	0x00001b70


	//----- nvinfo : EIATTR_EXIT_INSTR_OFFSETS
	.align		4
.L_59:
        /*0090*/ 	.byte	0x04, 0x1c
        /*0092*/ 	.short	(.L_61 - .L_60)


	//   ....[0]....
.L_60:
        /*0094*/ 	.word	0x00001b80


	//----- nvinfo : EIATTR_CRS_STACK_SIZE
	.align		4
.L_61:
        /*0098*/ 	.byte	0x04, 0x1e
        /*009a*/ 	.short	(.L_63 - .L_62)
.L_62:
        /*009c*/ 	.word	0x00000000


	//----- nvinfo : EIATTR_CBANK_PARAM_SIZE
	.align		4
.L_63:
        /*00a0*/ 	.byte	0x03, 0x19
        /*00a2*/ 	.short	0x0014


	//----- nvinfo : EIATTR_PARAM_CBANK
	.align		4
        /*00a4*/ 	.byte	0x04, 0x0a
        /*00a6*/ 	.short	(.L_65 - .L_64)
	.align		4
.L_64:
        /*00a8*/ 	.word	index@(.nv.constant0._Z13stencil_gpu_1iiiii)
        /*00ac*/ 	.short	0x0380
        /*00ae*/ 	.short	0x0014


	//----- nvinfo : EIATTR_SW_WAR
	.align		4
.L_65:
        /*00b0*/ 	.byte	0x04, 0x36
        /*00b2*/ 	.short	(.L_67 - .L_66)
.L_66:
        /*00b4*/ 	.word	0x00000008
.L_67:


//--------------------- .nv.callgraph             --------------------------
	.section	.nv.callgraph,"",@"SHT_CUDA_CALLGRAPH"
	.align	4
	.sectionentsize	8
	.align		4
        /*0000*/ 	.word	0x00000000
	.align		4
        /*0004*/ 	.word	0xffffffff
	.align		4
        /*0008*/ 	.word	index@(_Z13stencil_gpu_2iiiii)
	.align		4
        /*000c*/ 	.word	index@(free)
	.align		4
        /*0010*/ 	.word	index@(_Z13stencil_gpu_2iiiii)
	.align		4
        /*0014*/ 	.word	index@(malloc)
	.align		4
        /*0018*/ 	.word	index@(_Z13stencil_gpu_2iiiii)
	.align		4
        /*001c*/ 	.word	index@(vprintf)
	.align		4
        /*0020*/ 	.word	index@(_Z13stencil_gpu_1iiiii)
	.align		4
        /*0024*/ 	.word	index@(free)
	.align		4
        /*0028*/ 	.word	index@(_Z13stencil_gpu_1iiiii)
	.align		4
        /*002c*/ 	.word	index@(malloc)
	.align		4
        /*0030*/ 	.word	index@(_Z13stencil_gpu_1iiiii)
	.align		4
        /*0034*/ 	.word	index@(vprintf)
	.align		4
        /*0038*/ 	.word	0x00000000
	.align		4
        /*003c*/ 	.word	0xfffffffe
	.align		4
        /*0040*/ 	.word	0x00000000
	.align		4
        /*0044*/ 	.word	0xfffffffd
	.align		4
        /*0048*/ 	.word	0x00000000
	.align		4
        /*004c*/ 	.word	0xfffffffc


//--------------------- .nv.constant4             --------------------------
	.section	.nv.constant4,"a",@progbits
	.align	8
	.align		8
.nv.constant4:
        /*0000*/ 	.dword	malloc
	.align		8
        /*0008*/ 	.dword	free
	.align		8
        /*0010*/ 	.dword	vprintf
	.align		8
        /*0018*/ 	.dword	$str
	.align		8
        /*0020*/ 	.dword	$str$1
	.align		8
        /*0028*/ 	.dword	$str$2
	.align		8
        /*0030*/ 	.dword	$str$3


//--------------------- .text._Z13stencil_gpu_2iiiii --------------------------
	.section	.text._Z13stencil_gpu_2iiiii,"ax",@progbits
	.align	128
        .global         _Z13stencil_gpu_2iiiii
        .type           _Z13stencil_gpu_2iiiii,@function
        .size           _Z13stencil_gpu_2iiiii,(.L_x_71 - _Z13stencil_gpu_2iiiii)
        .other          _Z13stencil_gpu_2iiiii,@"STO_CUDA_ENTRY STV_DEFAULT"
_Z13stencil_gpu_2iiiii:
.text._Z13stencil_gpu_2iiiii:
[----:B------:R-:W0:Y:S01]  /*0000*/  LDC R1, c[0x0][0x37c] ;  /* 0x0000df00ff017b82 */ /* 0x000e220000000800 */
[----:B------:R-:W-:Y:S01]  /*0010*/  MOV R0, 0x10 ;  /* 0x0000001000007802 */ /* 0x000fe20000000f00 */
[----:B------:R-:W1:Y:S01]  /*0020*/  LDCU UR4, c[0x0][0x2f8] ;  /* 0x00005f00ff0477ac */ /* 0x000e620008000800 */
[----:B0-----:R-:W-:Y:S01]  /*0030*/  VIADD R1, R1, 0xfffffff8 ;  /* 0xfffffff801017836 */ /* 0x001fe20000000000 */
[----:B------:R-:W-:-:S04]  /*0040*/  CS2R R6, SRZ ;  /* 0x0000000000067805 */ /* 0x000fc8000001ff00 */
[----:B------:R0:W2:Y:S01]  /*0050*/  LDC.64 R8, c[0x4][R0] ;  /* 0x0100000000087b82 */ /* 0x0000a20000000a00 */
[----:B------:R-:W3:Y:S01]  /*0060*/  LDCU.64 UR6, c[0x4][0x30] ;  /* 0x01000600ff0677ac */ /* 0x000ee20008000a00 */
[----:B------:R-:W4:Y:S01]  /*0070*/  LDCU UR5, c[0x0][0x2fc] ;  /* 0x00005f80ff0577ac */ /* 0x000f220008000800 */
[----:B-1----:R-:W-:Y:S01]  /*0080*/  IADD3 R24, P0, PT, R1, UR4, RZ ;  /* 0x0000000401187c10 */ /* 0x002fe2000ff1e0ff */
[----:B---3--:R-:W-:Y:S02]  /*0090*/  IMAD.U32 R4, RZ, RZ, UR6 ;  /* 0x00000006ff047e24 */ /* 0x008fe4000f8e00ff */
[----:B------:R-:W-:Y:S02]  /*00a0*/  IMAD.U32 R5, RZ, RZ, UR7 ;  /* 0x00000007ff057e24 */ /* 0x000fe4000f8e00ff */
[----:B0---4-:R-:W-:-:S08]  /*00b0*/  IMAD.X R2, RZ, RZ, UR5, P0 ;  /* 0x00000005ff027e24 */ /* 0x011fd000080e06ff */
[----:B------:R-:W-:-:S07]  /*00c0*/  LEPC R20, `(.L_x_0) ;  /* 0x000000001014794e */ /* 0x000fce0000000000 */
[----:B--2---:R-:W-:Y:S05]  /*00d0*/  CALL.ABS.NOINC R8 ;  /* 0x0000000008007343 */ /* 0x004fea0003c00000 */
.L_x_0:
[----:B------:R-:W-:Y:S01]  /*00e0*/  CS2R R28, SR_CLOCKLO ;  /* 0x00000000001c7805 */ /* 0x000fe20000015000 */
[----:B------:R-:W0:Y:S01]  /*00f0*/  LDC.64 R22, c[0x0][0x380] ;  /* 0x0000e000ff167b82 */ /* 0x000e220000000a00 */
[----:B------:R-:W1:Y:S01]  /*0100*/  LDCU UR4, c[0x0][0x388] ;  /* 0x00007100ff0477ac */ /* 0x000e620008000800 */
[----:B------:R-:W-:-:S06]  /*0110*/  MOV R0, 0x0 ;  /* 0x0000000000007802 */ /* 0x000fcc0000000f00 */
[----:B------:R2:W3:Y:S01]  /*0120*/  LDC.64 R6, c[0x4][R0] ;  /* 0x0100000000067b82 */ /* 0x0004e20000000a00 */
[----:B0-----:R-:W-:-:S04]  /*0130*/  IMAD R22, R23, R22, RZ ;  /* 0x0000001617167224 */ /* 0x001fc800078e02ff */
[----:B-1----:R-:W-:-:S04]  /*0140*/  IMAD R23, R22, UR4, RZ ;  /* 0x0000000416177c24 */ /* 0x002fc8000f8e02ff */
[----:B------:R-:W-:-:S04]  /*0150*/  IMAD.WIDE R18, R23, 0x4, RZ ;  /* 0x0000000417127825 */ /* 0x000fc800078e02ff */
[----:B------:R-:W-:Y:S02]  /*0160*/  IMAD.MOV.U32 R4, RZ, RZ, R18 ;  /* 0x000000ffff047224 */ /* 0x000fe400078e0012 */
[----:B--23--:R-:W-:-:S07]  /*0170*/  IMAD.MOV.U32 R5, RZ, RZ, R19 ;  /* 0x000000ffff057224 */ /* 0x00cfce00078e0013 */
[----:B------:R-:W-:-:S07]  /*0180*/  LEPC R20, `(.L_x_1) ;  /* 0x000000001014794e */ /* 0x000fce0000000000 */
[----:B------:R-:W-:Y:S05]  /*0190*/  CALL.ABS.NOINC R6 ;  /* 0x0000000006007343 */ /* 0x000fea0003c00000 */
.L_x_1:
[----:B------:R-:W0:Y:S01]  /*01a0*/  LDC.64 R16, c[0x0][0x358] ;  /* 0x0000d600ff107b82 */ /* 0x000e220000000a00 */
[----:B------:R-:W-:Y:S01]  /*01b0*/  ISETP.NE.AND P0, PT, R23, RZ, PT ;  /* 0x000000ff1700720c */ /* 0x000fe20003f05270 */
[----:B------:R-:W-:Y:S02]  /*01c0*/  IMAD.MOV.U32 R26, RZ, RZ, R4 ;  /* 0x000000ffff1a7224 */ /* 0x000fe400078e0004 */
[----:B------:R-:W-:-:S10]  /*01d0*/  IMAD.MOV.U32 R27, RZ, RZ, R5 ;  /* 0x000000ffff1b7224 */ /* 0x000fd400078e0005 */
[----:B------:R-:W-:Y:S05]  /*01e0*/  @!P0 BRA `(.L_x_2) ;  /* 0x0000000400088947 */ /* 0x000fea0003800000 */
[----:B------:R-:W-:Y:S01]  /*01f0*/  ISETP.GT.U32.AND P0, PT, R18, RZ, PT ;  /* 0x000000ff1200720c */ /* 0x000fe20003f04070 */
[----:B------:R-:W-:Y:S02]  /*0200*/  IMAD.MOV.U32 R7, RZ, RZ, RZ ;  /* 0x000000ffff077224 */ /* 0x000fe400078e00ff */
[----:B------:R-:W-:Y:S01]  /*0210*/  IMAD.MOV.U32 R9, RZ, RZ, RZ ;  /* 0x000000ffff097224 */ /* 0x000fe200078e00ff */
[----:B------:R-:W-:-:S13]  /*0220*/  ISETP.GT.U32.AND.EX P0, PT, R19, RZ, PT, P0 ;  /* 0x000000ff1300720c */ /* 0x000fda0003f04100 */
[----:B------:R-:W-:Y:S01]  /*0230*/  @!P0 IADD3 R4, P1, PT, R26, R7, RZ ;  /* 0x000000071a048210 */ /* 0x000fe20007f3e0ff */
[----:B------:R-:W-:Y:S01]  /*0240*/  @!P0 IMAD.MOV.U32 R7, RZ, RZ, 0x1 ;  /* 0x00000001ff078424 */ /* 0x000fe200078e00ff */
[----:B0-----:R-:W-:Y:S02]  /*0250*/  @!P0 R2UR UR4, R16 ;  /* 0x00000000100482ca */ /* 0x001fe400000e0000 */
[----:B------:R-:W-:Y:S01]  /*0260*/  @!P0 R2UR UR5, R17 ;  /* 0x00000000110582ca */ /* 0x000fe200000e0000 */
[----:B------:R-:W-:Y:S01]  /*0270*/  @!P0 IMAD.X R5, R27, 0x1, R9, P1 ;  /* 0x000000011b058824 */ /* 0x000fe200008e0609 */
[CC--:B------:R-:W-:Y:S01]  /*0280*/  IADD3 R0, P3, PT, R18.reuse, -R7.reuse, RZ ;  /* 0x8000000712007210 */ /* 0x0c0fe20007f7e0ff */
[----:B------:R-:W-:Y:S01]  /*0290*/  @!P0 IMAD.MOV.U32 R9, RZ, RZ, RZ ;  /* 0x000000ffff098224 */ /* 0x000fe200078e00ff */
[----:B------:R-:W-:Y:S02]  /*02a0*/  ISETP.GT.U32.AND P1, PT, R18, R7, PT ;  /* 0x000000071200720c */ /* 0x000fe40003f24070 */
[----:B------:R-:W-:Y:S01]  /*02b0*/  ISETP.LE.U32.AND P2, PT, R0, 0x3, PT ;  /* 0x000000030000780c */ /* 0x000fe20003f43070 */
[C---:B------:R-:W-:Y:S01]  /*02c0*/  IMAD.X R0, R19.reuse, 0x1, ~R9, P3 ;  /* 0x0000000113007824 */ /* 0x040fe200018e0e09 */
[----:B------:R-:W-:-:S04]  /*02d0*/  ISETP.GT.U32.AND.EX P1, PT, R19, R9, PT, P1 ;  /* 0x000000091300720c */ /* 0x000fc80003f24110 */
[----:B------:R-:W-:Y:S01]  /*02e0*/  ISETP.LE.U32.OR.EX P1, PT, R0, RZ, !P1, P2 ;  /* 0x000000ff0000720c */ /* 0x000fe20004f23520 */
[----:B------:R0:W-:-:S12]  /*02f0*/  @!P0 ST.E.U8 desc[UR4][R4.64], RZ ;  /* 0x000000ff04008985 */ /* 0x0001d8000c101104 */
[----:B0-----:R-:W-:Y:S05]  /*0300*/  @P1 BRA `(.L_x_3) ;  /* 0x0000000000601947 */ /* 0x001fea0003800000 */
[----:B------:R-:W-:Y:S01]  /*0310*/  IADD3 R0, P1, PT, R18, -0x3, RZ ;  /* 0xfffffffd12007810 */ /* 0x000fe20007f3e0ff */
[----:B------:R-:W-:Y:S01]  /*0320*/  BSSY.RECONVERGENT B0, `(.L_x_3) ;  /* 0x0000016000007945 */ /* 0x000fe20003800200 */
[----:B------:R-:W-:Y:S02]  /*0330*/  PLOP3.LUT P0, PT, PT, PT, PT, 0x8, 0x80 ;  /* 0x000000000080781c */ /* 0x000fe40003f0e170 */
[----:B------:R-:W-:-:S11]  /*0340*/  IADD3.X R3, PT, PT, R19, -0x1, RZ, P1, !PT ;  /* 0xffffffff13037810 */ /* 0x000fd60000ffe4ff */
.L_x_4:
[----:B0-----:R-:W-:Y:S02]  /*0350*/  IADD3 R4, P1, PT, R26, R7, RZ ;  /* 0x000000071a047210 */ /* 0x001fe40007f3e0ff */
[----:B------:R-:W-:Y:S02]  /*0360*/  IADD3 R7, P2, PT, R7, 0x4, RZ ;  /* 0x0000000407077810 */ /* 0x000fe40007f5e0ff */
[C---:B------:R-:W-:Y:S01]  /*0370*/  R2UR UR4, R16.reuse ;  /* 0x00000000100472ca */ /* 0x040fe200000e0000 */
[--C-:B------:R-:W-:Y:S01]  /*0380*/  IMAD.X R5, R27, 0x1, R9.reuse, P1 ;  /* 0x000000011b057824 */ /* 0x100fe200008e0609 */
[----:B------:R-:W-:Y:S01]  /*0390*/  ISETP.GE.U32.AND P1, PT, R7, R0, PT ;  /* 0x000000000700720c */ /* 0x000fe20003f26070 */
[----:B------:R-:W-:Y:S01]  /*03a0*/  IMAD.X R9, RZ, RZ, R9, P2 ;  /* 0x000000ffff097224 */ /* 0x000fe200010e0609 */
[----:B------:R-:W-:Y:S02]  /*03b0*/  R2UR UR5, R17 ;  /* 0x00000000110572ca */ /* 0x000fe400000e0000 */
[----:B------:R-:W-:-:S02]  /*03c0*/  R2UR UR6, R16 ;  /* 0x00000000100672ca */ /* 0x000fc400000e0000 */
[C---:B------:R-:W-:Y:S02]  /*03d0*/  R2UR UR7, R17.reuse ;  /* 0x00000000110772ca */ /* 0x040fe400000e0000 */
[C---:B------:R-:W-:Y:S02]  /*03e0*/  R2UR UR8, R16.reuse ;  /* 0x00000000100872ca */ /* 0x040fe400000e0000 */
[C---:B------:R-:W-:Y:S02]  /*03f0*/  R2UR UR9, R17.reuse ;  /* 0x00000000110972ca */ /* 0x040fe400000e0000 */
[----:B------:R-:W-:Y:S02]  /*0400*/  R2UR UR10, R16 ;  /* 0x00000000100a72ca */ /* 0x000fe400000e0000 */
[----:B------:R-:W-:Y:S01]  /*0410*/  R2UR UR11, R17 ;  /* 0x00000000110b72ca */ /* 0x000fe200000e0000 */
[----:B------:R0:W-:Y:S01]  /*0420*/  ST.E.U8 desc[UR4][R4.64], RZ ;  /* 0x000000ff04007985 */ /* 0x0001e2000c101104 */
[----:B------:R-:W-:-:S03]  /*0430*/  ISETP.GE.U32.AND.EX P1, PT, R9, R3, PT, P1 ;  /* 0x000000030900720c */ /* 0x000fc60003f26110 */
[----:B------:R0:W-:Y:S04]  /*0440*/  ST.E.U8 desc[UR6][R4.64+0x1], RZ ;  /* 0x000001ff04007985 */ /* 0x0001e8000c101106 */
[----:B------:R0:W-:Y:S04]  /*0450*/  ST.E.U8 desc[UR8][R4.64+0x2], RZ ;  /* 0x000002ff04007985 */ /* 0x0001e8000c101108 */
[----:B------:R0:W-:Y:S02]  /*0460*/  ST.E.U8 desc[UR10][R4.64+0x3], RZ ;  /* 0x000003ff04007985 */ /* 0x0001e4000c10110a */
[----:B------:R-:W-:Y:S05]  /*0470*/  @!P1 BRA `(.L_x_4) ;  /* 0xfffffffc00b49947 */ /* 0x000fea000383ffff */
[----:B------:R-:W-:Y:S05]  /*0480*/  BSYNC.RECONVERGENT B0 ;  /* 0x0000000000007941 */ /* 0x000fea0003800200 */
.L_x_3:
[CC--:B------:R-:W-:Y:S02]  /*0490*/  IADD3 R0, P3, PT, R18.reuse, -R7.reuse, RZ ;  /* 0x8000000712007210 */ /* 0x0c0fe40007f7e0ff */
[----:B------:R-:W-:Y:S02]  /*04a0*/  ISETP.GT.U32.AND P2, PT, R18, R7, PT ;  /* 0x000000071200720c */ /* 0x000fe40003f44070 */
[----:B------:R-:W-:Y:S01]  /*04b0*/  ISETP.LE.U32.AND P1, PT, R0, 0x1, PT ;  /* 0x000000010000780c */ /* 0x000fe20003f23070 */
[C---:B------:R-:W-:Y:S01]  /*04c0*/  IMAD.X R0, R19.reuse, 0x1, ~R9, P3 ;  /* 0x0000000113007824 */ /* 0x040fe200018e0e09 */
[----:B------:R-:W-:-:S04]  /*04d0*/  ISETP.GT.U32.AND.EX P2, PT, R19, R9, PT, P2 ;  /* 0x000000091300720c */ /* 0x000fc80003f44120 */
[----:B------:R-:W-:-:S13]  /*04e0*/  ISETP.LE.U32.OR.EX P1, PT, R0, RZ, !P2, P1 ;  /* 0x000000ff0000720c */ /* 0x000fda0005723510 */
[----:B------:R-:W-:Y:S02]  /*04f0*/  @!P1 IADD3 R10, P3, PT, R26, R7, RZ ;  /* 0x000000071a0a9210 */ /* 0x000fe40007f7e0ff */
[----:B------:R-:W-:Y:S02]  /*0500*/  @!P1 IADD3 R7, P2, PT, R7, 0x2, RZ ;  /* 0x0000000207079810 */ /* 0x000fe40007f5e0ff */
[----:B------:R-:W-:Y:S01]  /*0510*/  @!P1 PLOP3.LUT P0, PT, PT, PT, PT, 0x8, 0x80 ;  /* 0x000000000080981c */ /* 0x000fe20003f0e170 */
[--C-:B------:R-:W-:Y:S01]  /*0520*/  @!P1 IMAD.X R11, R27, 0x1, R9.reuse, P3 ;  /* 0x000000011b0b9824 */ /* 0x100fe200018e0609 */
[----:B------:R-:W-:Y:S01]  /*0530*/  @!P1 R2UR UR4, R16 ;  /* 0x00000000100492ca */ /* 0x000fe200000e0000 */
[----:B------:R-:W-:Y:S01]  /*0540*/  @!P1 IMAD.X R9, RZ, RZ, R9, P2 ;  /* 0x000000ffff099224 */ /* 0x000fe200010e0609 */
[----:B------:R-:W-:Y:S02]  /*0550*/  ISETP.LT.U32.AND P2, PT, R7, R18, PT ;  /* 0x000000120700720c */ /* 0x000fe40003f41070 */
[----:B------:R-:W-:-:S02]  /*0560*/  @!P1 R2UR UR5, R17 ;  /* 0x00000000110592ca */ /* 0x000fc400000e0000 */
[----:B------:R-:W-:Y:S02]  /*0570*/  ISETP.LT.U32.OR.EX P0, PT, R9, R19, P0, P2 ;  /* 0x000000130900720c */ /* 0x000fe40000701520 */
[----:B------:R-:W-:Y:S02]  /*0580*/  @!P1 R2UR UR6, R16 ;  /* 0x00000000100692ca */ /* 0x000fe400000e0000 */
[----:B------:R-:W-:-:S07]  /*0590*/  @!P1 R2UR UR7, R17 ;  /* 0x00000000110792ca */ /* 0x000fce00000e0000 */
[----:B------:R1:W-:Y:S02]  /*05a0*/  @!P1 ST.E.U8 desc[UR4][R10.64], RZ ;  /* 0x000000ff0a009985 */ /* 0x0003e4000c101104 */
[----:B------:R-:W-:Y:S02]  /*05b0*/  @P0 R2UR UR8, R16 ;  /* 0x00000000100802ca */ /* 0x000fe400000e0000 */
[----:B------:R-:W-:Y:S02]  /*05c0*/  @P0 R2UR UR9, R17 ;  /* 0x00000000110902ca */ /* 0x000fe400000e0000 */
[----:B0-----:R-:W-:Y:S01]  /*05d0*/  @P0 IADD3 R4, P2, PT, R26, R7, RZ ;  /* 0x000000071a040210 */ /* 0x001fe20007f5e0ff */
[----:B------:R1:W-:Y:S04]  /*05e0*/  @!P1 ST.E.U8 desc[UR6][R10.64+0x1], RZ ;  /* 0x000001ff0a009985 */ /* 0x0003e8000c101106 */
[----:B------:R-:W-:-:S06]  /*05f0*/  @P0 IMAD.X R5, R27, 0x1, R9, P2 ;  /* 0x000000011b050824 */ /* 0x000fcc00010e0609 */
[----:B------:R1:W-:Y:S02]  /*0600*/  @P0 ST.E.U8 desc[UR8][R4.64], RZ ;  /* 0x000000ff04000985 */ /* 0x0003e4000c101108 */
.L_x_2:
[----:B------:R-:W-:Y:S01]  /*0610*/  MOV R0, 0x0 ;  /* 0x0000000000007802 */ /* 0x000fe20000000f00 */
[----:B------:R-:W-:-:S03]  /*0620*/  IMAD.WIDE R18, R22, 0x8, RZ ;  /* 0x0000000816127825 */ /* 0x000fc600078e02ff */
[----:B------:R2:W3:Y:S01]  /*0630*/  LDC.64 R6, c[0x4][R0] ;  /* 0x0100000000067b82 */ /* 0x0004e20000000a00 */
[----:B-1----:R-:W-:Y:S02]  /*0640*/  IMAD.MOV.U32 R4, RZ, RZ, R18 ;  /* 0x000000ffff047224 */ /* 0x002fe400078e0012 */
[----:B------:R-:W-:-:S07]  /*0650*/  IMAD.MOV.U32 R5, RZ, RZ, R19 ;  /* 0x000000ffff057224 */ /* 0x000fce00078e0013 */
[----:B------:R-:W-:-:S07]  /*0660*/  LEPC R20, `(.L_x_5) ;  /* 0x000000001014794e */ /* 0x000fce0000000000 */
[----:B0-23--:R-:W-:Y:S05]  /*0670*/  CALL.ABS.NOINC R6 ;  /* 0x0000000006007343 */ /* 0x00dfea0003c00000 */
.L_x_5:
        /* <DEDUP_REMOVED lines=10> */
[----:B------:R-:W-:Y:S02]  /*0720*/  @!P0 R2UR UR4, R16 ;  /* 0x00000000100482ca */ /* 0x000fe400000e0000 */
        /* <DEDUP_REMOVED lines=15> */
.L_x_8:
        /* <DEDUP_REMOVED lines=20> */
.L_x_7:
        /* <DEDUP_REMOVED lines=24> */
.L_x_6:
[----:B------:R-:W0:Y:S01]  /*0ae0*/  LDC R30, c[0x0][0x380] ;  /* 0x0000e000ff1e7b82 */ /* 0x000e220000000800 */
[----:B------:R-:W-:-:S07]  /*0af0*/  MOV R0, 0x0 ;  /* 0x0000000000007802 */ /* 0x000fce0000000f00 */
[----:B------:R2:W3:Y:S01]  /*0b00*/  LDC.64 R6, c[0x4][R0] ;  /* 0x0100000000067b82 */ /* 0x0004e20000000a00 */
[----:B0-----:R-:W-:-:S04]  /*0b10*/  IMAD.WIDE R30, R30, 0x8, RZ ;  /* 0x000000081e1e7825 */ /* 0x001fc800078e02ff */
[----:B-1----:R-:W-:Y:S02]  /*0b20*/  IMAD.MOV.U32 R4, RZ, RZ, R30 ;  /* 0x000000ffff047224 */ /* 0x002fe400078e001e */
[----:B--2---:R-:W-:-:S07]  /*0b30*/  IMAD.MOV.U32 R5, RZ, RZ, R31 ;  /* 0x000000ffff057224 */ /* 0x004fce00078e001f */
[----:B------:R-:W-:-:S07]  /*0b40*/  LEPC R20, `(.L_x_9) ;  /* 0x000000001014794e */ /* 0x000fce0000000000 */
[----:B---3--:R-:W-:Y:S05]  /*0b50*/  CALL.ABS.NOINC R6 ;  /* 0x0000000006007343 */ /* 0x008fea0003c00000 */
.L_x_9:
[----:B------:R-:W0:Y:S01]  /*0b60*/  LDC R0, c[0x0][0x380] ;  /* 0x0000e000ff007b82 */ /* 0x000e220000000800 */
[----:B------:R-:W-:Y:S02]  /*0b70*/  IMAD.MOV.U32 R18, RZ, RZ, R4 ;  /* 0x000000ffff127224 */ /* 0x000fe400078e0004 */
[----:B------:R-:W-:Y:S01]  /*0b80*/  IMAD.MOV.U32 R19, RZ, RZ, R5 ;  /* 0x000000ffff137224 */ /* 0x000fe200078e0005 */
[----:B0-----:R-:W-:-:S13]  /*0b90*/  ISETP.NE.AND P0, PT, R0, RZ, PT ;  /* 0x000000ff0000720c */ /* 0x001fda0003f05270 */
        /* <DEDUP_REMOVED lines=23> */
.L_x_12:
        /* <DEDUP_REMOVED lines=20> */
.L_x_11:
[CC--:B------:R-:W-:Y:S02]  /*0e50*/  IADD3 R4, P3, PT, R30.reuse, -R5.reuse, RZ ;  /* 0x800000051e047210 */ /* 0x0c0fe40007f7e0ff */
[----:B------:R-:W-:Y:S02]  /*0e60*/  ISETP.GT.U32.AND P2, PT, R30, R5, PT ;  /* 0x000000051e00720c */ /* 0x000fe40003f44070 */
[----:B------:R-:W-:Y:S01]  /*0e70*/  ISETP.LE.U32.AND P1, PT, R4, 0x1, PT ;  /* 0x000000010400780c */ /* 0x000fe20003f23070 */
[C---:B------:R-:W-:Y:S01]  /*0e80*/  IMAD.X R4, R31.reuse, 0x1, ~R3, P3 ;  /* 0x000000011f047824 */ /* 0x040fe200018e0e03 */
[----:B------:R-:W-:-:S04]  /*0e90*/  ISETP.GT.U32.AND.EX P2, PT, R31, R3, PT, P2 ;  /* 0x000000031f00720c */ /* 0x000fc80003f44120 */
[----:B------:R-:W-:-:S13]  /*0ea0*/  ISETP.LE.U32.OR.EX P1, PT, R4, RZ, !P2, P1 ;  /* 0x000000ff0400720c */ /* 0x000fda0005723510 */
[----:B0-----:R-:W-:Y:S02]  /*0eb0*/  @!P1 IADD3 R6, P3, PT, R18, R5, RZ ;  /* 0x0000000512069210 */ /* 0x001fe40007f7e0ff */
        /* <DEDUP_REMOVED lines=13> */
[----:B------:R-:W-:Y:S01]  /*0f90*/  @P0 IADD3 R4, P2, PT, R18, R5, RZ ;  /* 0x0000000512040210 */ /* 0x000fe20007f5e0ff */
[----:B------:R0:W-:Y:S04]  /*0fa0*/  @!P1 ST.E.U8 desc[UR6][R6.64+0x1], RZ ;  /* 0x000001ff06009985 */ /* 0x0001e8000c101106 */
[----:B------:R-:W-:-:S06]  /*0fb0*/  @P0 IMAD.X R5, R19, 0x1, R3, P2 ;  /* 0x0000000113050824 */ /* 0x000fcc00010e0603 */
[----:B------:R0:W-:Y:S02]  /*0fc0*/  @P0 ST.E.U8 desc[UR8][R4.64], RZ ;  /* 0x000000ff04000985 */ /* 0x0001e4000c101108 */
.L_x_10:
[----:B------:R-:W-:-:S13]  /*0fd0*/  ISETP.GE.AND P0, PT, R0, 0x1, PT ;  /* 0x000000010000780c */ /* 0x000fda0003f06270 */
[----:B------:R-:W-:Y:S05]  /*0fe0*/  @!P0 BRA `(.L_x_13) ;  /* 0x0000000c00288947 */ /* 0x000fea0003800000 */
[----:B0-----:R-:W0:Y:S02]  /*0ff0*/  LDC R4, c[0x0][0x384] ;  /* 0x0000e100ff047b82 */ /* 0x001e240000000800 */
[----:B0-----:R-:W-:-:S13]  /*1000*/  ISETP.GE.AND P0, PT, R4, 0x1, PT ;  /* 0x000000010400780c */ /* 0x001fda0003f06270 */
[----:B------:R-:W-:Y:S05]  /*1010*/  @!P0 BRA `(.L_x_14) ;  /* 0x0000000400c48947 */ /* 0x000fea0003800000 */
[C---:B------:R-:W-:Y:S01]  /*1020*/  LOP3.LUT R0, R4.reuse, 0x7, RZ, 0xc0, !PT ;  /* 0x0000000704007812 */ /* 0x040fe200078ec0ff */
[----:B------:R-:W-:Y:S01]  /*1030*/  VIADD R3, R4, 0xffffffff ;  /* 0xffffffff04037836 */ /* 0x000fe20000000000 */
[----:B------:R-:W-:Y:S03]  /*1040*/  BSSY.RECONVERGENT B0, `(.L_x_15) ;  /* 0x000006d000007945 */ /* 0x000fe60003800200 */
[----:B------:R-:W-:Y:S01]  /*1050*/  VIADD R5, R0, 0xffffffff ;  /* 0xffffffff00057836 */ /* 0x000fe20000000000 */
[----:B------:R-:W-:Y:S02]  /*1060*/  ISETP.GE.U32.AND P1, PT, R3, 0x7, PT ;  /* 0x000000070300780c */ /* 0x000fe40003f26070 */
[C---:B------:R-:W-:Y:S02]  /*1070*/  LOP3.LUT R3, R4.reuse, 0x3, RZ, 0xc0, !PT ;  /* 0x0000000304037812 */ /* 0x040fe400078ec0ff */
[----:B------:R-:W-:Y:S01]  /*1080*/  ISETP.GE.U32.AND P0, PT, R5, 0x3, PT ;  /* 0x000000030500780c */ /* 0x000fe20003f06070 */
[----:B------:R-:W-:Y:S01]  /*1090*/  IMAD.MOV.U32 R5, RZ, RZ, RZ ;  /* 0x000000ffff057224 */ /* 0x000fe200078e00ff */
[----:B------:R-:W-:-:S11]  /*10a0*/  LOP3.LUT R4, R4, 0x7ffffff8, RZ, 0xc0, !PT ;  /* 0x7ffffff804047812 */ /* 0x000fd600078ec0ff */
.L_x_22:
[----:B------:R-:W0:Y:S01]  /*10b0*/  LDC R14, c[0x0][0x384] ;  /* 0x0000e100ff0e7b82 */ /* 0x000e220000000800 */
[----:B------:R-:W-:Y:S02]  /*10c0*/  IMAD.MOV.U32 R30, RZ, RZ, RZ ;  /* 0x000000ffff1e7224 */ /* 0x000fe400078e00ff */
[----:B0-----:R-:W-:Y:S01]  /*10d0*/  IMAD R15, R5, R14, RZ ;  /* 0x0000000e050f7224 */ /* 0x001fe200078e02ff */
[----:B------:R-:W-:Y:S06]  /*10e0*/  @!P1 BRA `(.L_x_16) ;  /* 0x0000000000849947 */ /* 0x000fec0003800000 */
[----:B------:R-:W0:Y:S01]  /*10f0*/  LDC R21, c[0x0][0x388] ;  /* 0x0000e200ff157b82 */ /* 0x000e220000000800 */
[----:B------:R-:W-:Y:S01]  /*1100*/  BSSY.RECONVERGENT B1, `(.L_x_17) ;  /* 0x000001e000017945 */ /* 0x000fe20003800200 */
[----:B------:R-:W-:-:S07]  /*1110*/  IMAD.MOV.U32 R20, RZ, RZ, RZ ;  /* 0x000000ffff147224 */ /* 0x000fce00078e00ff */
.L_x_18:
[----:B--2---:R-:W-:Y:S01]  /*1120*/  IMAD.IADD R6, R15, 0x1, R20 ;  /* 0x000000010f067824 */ /* 0x004fe200078e0214 */
[----:B------:R-:W-:Y:S01]  /*1130*/  R2UR UR4, R16 ;  /* 0x00000000100472ca */ /* 0x000fe200000e0000 */
[----:B------:R-:W-:Y:S01]  /*1140*/  VIADD R20, R20, 0x8 ;  /* 0x0000000814147836 */ /* 0x000fe20000000000 */
[C---:B------:R-:W-:Y:S01]  /*1150*/  R2UR UR5, R17.reuse ;  /* 0x00000000110572ca */ /* 0x040fe200000e0000 */
[----:B0-----:R-:W-:Y:S01]  /*1160*/  IMAD R11, R6, R21, RZ ;  /* 0x00000015060b7224 */ /* 0x001fe200078e02ff */
[----:B------:R-:W-:Y:S01]  /*1170*/  R2UR UR6, R16 ;  /* 0x00000000100672ca */ /* 0x000fe200000e0000 */
[----:B------:R-:W-:Y:S01]  /*1180*/  IMAD.WIDE.U32 R6, R6, 0x8, R22 ;  /* 0x0000000806067825 */ /* 0x000fe200078e0016 */
[----:B------:R-:W-:Y:S02]  /*1190*/  R2UR UR7, R17 ;  /* 0x00000000110772ca */ /* 0x000fe400000e0000 */
[----:B------:R-:W-:Y:S01]  /*11a0*/  R2UR UR8, R16 ;  /* 0x00000000100872ca */ /* 0x000fe200000e0000 */
[----:B------:R-:W-:Y:S01]  /*11b0*/  IMAD.WIDE R10, R11, 0x4, R26 ;  /* 0x000000040b0a7825 */ /* 0x000fe200078e021a */
[----:B------:R-:W-:-:S02]  /*11c0*/  R2UR UR9, R17 ;  /* 0x00000000110972ca */ /* 0x000fc400000e0000 */
[----:B------:R-:W-:Y:S01]  /*11d0*/  ISETP.NE.AND P2, PT, R20, R4, PT ;  /* 0x000000041400720c */ /* 0x000fe20003f45270 */
[C---:B------:R-:W-:Y:S02]  /*11e0*/  IMAD.WIDE R8, R21.reuse, 0x4, R10 ;  /* 0x0000000415087825 */ /* 0x040fe400078e020a */
[----:B------:R0:W-:Y:S04]  /*11f0*/  ST.E.64 desc[UR4][R6.64], R10 ;  /* 0x0000000a06007985 */ /* 0x0001e8000c101b04 */
[----:B------:R1:W-:Y:S01]  /*1200*/  ST.E.64 desc[UR6][R6.64+0x8], R8 ;  /* 0x0000080806007985 */ /* 0x0003e2000c101b06 */
[----:B------:R-:W-:-:S05]  /*1210*/  IMAD.WIDE R32, R21, 0x4, R8 ;  /* 0x0000000415207825 */ /* 0x000fca00078e0208 */
[----:B------:R2:W-:Y:S01]  /*1220*/  ST.E.64 desc[UR4][R6.64+0x10], R32 ;  /* 0x0000102006007985 */ /* 0x0005e2000c101b04 */
[----:B------:R-:W-:-:S05]  /*1230*/  IMAD.WIDE R30, R21, 0x4, R32 ;  /* 0x00000004151e7825 */ /* 0x000fca00078e0220 */
[----:B------:R2:W-:Y:S01]  /*1240*/  ST.E.64 desc[UR8][R6.64+0x18], R30 ;  /* 0x0000181e06007985 */ /* 0x0005e2000c101b08 */
[----:B------:R-:W-:-:S05]  /*1250*/  IMAD.WIDE R34, R21, 0x4, R30 ;  /* 0x0000000415227825 */ /* 0x000fca00078e021e */
[----:B------:R2:W-:Y:S01]  /*1260*/  ST.E.64 desc[UR6][R6.64+0x20], R34 ;  /* 0x0000202206007985 */ /* 0x0005e2000c101b06 */
[----:B0-----:R-:W-:-:S05]  /*1270*/  IMAD.WIDE R10, R21, 0x4, R34 ;  /* 0x00000004150a7825 */ /* 0x001fca00078e0222 */
[----:B------:R2:W-:Y:S01]  /*1280*/  ST.E.64 desc[UR4][R6.64+0x28], R10 ;  /* 0x0000280a06007985 */ /* 0x0005e2000c101b04 */
[----:B-1----:R-:W-:-:S05]  /*1290*/  IMAD.WIDE R8, R21, 0x4, R10 ;  /* 0x0000000415087825 */ /* 0x002fca00078e020a */
[----:B------:R2:W-:Y:S01]  /*12a0*/  ST.E.64 desc[UR6][R6.64+0x30], R8 ;  /* 0x0000300806007985 */ /* 0x0005e2000c101b06 */
[----:B------:R-:W-:-:S05]  /*12b0*/  IMAD.WIDE R12, R21, 0x4, R8 ;  /* 0x00000004150c7825 */ /* 0x000fca00078e0208 */
[----:B------:R2:W-:Y:S01]  /*12c0*/  ST.E.64 desc[UR8][R6.64+0x38], R12 ;  /* 0x0000380c06007985 */ /* 0x0005e2000c101b08 */
[----:B------:R-:W-:Y:S05]  /*12d0*/  @P2 BRA `(.L_x_18) ;  /* 0xfffffffc00902947 */ /* 0x000fea000383ffff */
[----:B------:R-:W-:Y:S05]  /*12e0*/  BSYNC.RECONVERGENT B1 ;  /* 0x0000000000017941 */ /* 0x000fea0003800200 */
.L_x_17:
[----:B--2---:R-:W-:-:S07]  /*12f0*/  IMAD.MOV.U32 R30, RZ, RZ, R4 ;  /* 0x000000ffff1e7224 */ /* 0x004fce00078e0004 */
.L_x_16:
[----:B------:R-:W-:-:S13]  /*1300*/  ISETP.NE.AND P2, PT, R0, RZ, PT ;  /* 0x000000ff0000720c */ /* 0x000fda0003f45270 */
[----:B------:R-:W-:Y:S05]  /*1310*/  @!P2 BRA `(.L_x_19) ;  /* 0x0000000000d8a947 */ /* 0x000fea0003800000 */
[----:B------:R-:W-:Y:S01]  /*1320*/  ISETP.NE.AND P2, PT, R3, RZ, PT ;  /* 0x000000ff0300720c */ /* 0x000fe20003f45270 */
[----:B------:R-:W-:-:S12]  /*1330*/  @!P0 BRA `(.L_x_20) ;  /* 0x00000000005c8947 */ /* 0x000fd80003800000 */
[----:B------:R-:W0:Y:S01]  /*1340*/  LDC R7, c[0x0][0x388] ;  /* 0x0000e200ff077b82 */ /* 0x000e220000000800 */
[C---:B------:R-:W-:Y:S01]  /*1350*/  IMAD.IADD R20, R15.reuse, 0x1, R30 ;  /* 0x000000010f147824 */ /* 0x040fe200078e021e */
[----:B------:R-:W-:Y:S01]  /*1360*/  IADD3 R9, P3, PT, R15, R30, RZ ;  /* 0x0000001e0f097210 */ /* 0x000fe20007f7e0ff */
[----:B------:R-:W-:Y:S01]  /*1370*/  VIADD R30, R30, 0x4 ;  /* 0x000000041e1e7836 */ /* 0x000fe20000000000 */
[C---:B------:R-:W-:Y:S02]  /*1380*/  R2UR UR4, R16.reuse ;  /* 0x00000000100472ca */ /* 0x040fe400000e0000 */
[----:B------:R-:W-:Y:S01]  /*1390*/  R2UR UR5, R17 ;  /* 0x00000000110572ca */ /* 0x000fe200000e0000 */
[----:B------:R-:W-:Y:S01]  /*13a0*/  IMAD.X R6, RZ, RZ, RZ, P3 ;  /* 0x000000ffff067224 */ /* 0x000fe200018e06ff */
[----:B------:R-:W-:Y:S02]  /*13b0*/  LEA R10, P3, R9, R22, 0x3 ;  /* 0x00000016090a7211 */ /* 0x000fe400078618ff */
[----:B------:R-:W-:-:S02]  /*13c0*/  R2UR UR6, R16 ;  /* 0x00000000100672ca */ /* 0x000fc400000e0000 */
[C---:B------:R-:W-:Y:S02]  /*13d0*/  R2UR UR7, R17.reuse ;  /* 0x00000000110772ca */ /* 0x040fe400000e0000 */
[----:B------:R-:W-:Y:S02]  /*13e0*/  R2UR UR8, R16 ;  /* 0x00000000100872ca */ /* 0x000fe400000e0000 */
[----:B------:R-:W-:Y:S02]  /*13f0*/  R2UR UR9, R17 ;  /* 0x00000000110972ca */ /* 0x000fe400000e0000 */
[----:B------:R-:W-:Y:S01]  /*1400*/  LEA.HI.X R11, R9, R23, R6, 0x3, P3 ;  /* 0x00000017090b7211 */ /* 0x000fe200018f1c06 */
[C---:B0-----:R-:W-:Y:S02]  /*1410*/  IMAD R33, R20.reuse, R7, RZ ;  /* 0x0000000714217224 */ /* 0x041fe400078e02ff */
[----:B------:R-:W-:-:S04]  /*1420*/  IMAD.WIDE.U32 R20, R20, 0x8, R22 ;  /* 0x0000000814147825 */ /* 0x000fc800078e0016 */
[----:B------:R-:W-:-:S05]  /*1430*/  IMAD.WIDE R32, R33, 0x4, R26 ;  /* 0x0000000421207825 */ /* 0x000fca00078e021a */
[----:B------:R0:W-:Y:S01]  /*1440*/  ST.E.64 desc[UR4][R20.64], R32 ;  /* 0x0000002014007985 */ /* 0x0001e2000c101b04 */
[----:B------:R-:W-:-:S05]  /*1450*/  IMAD.WIDE R12, R7, 0x4, R32 ;  /* 0x00000004070c7825 */ /* 0x000fca00078e0220 */
[----:B------:R0:W-:Y:S01]  /*1460*/  ST.E.64 desc[UR4][R10.64+0x8], R12 ;  /* 0x0000080c0a007985 */ /* 0x0001e2000c101b04 */
[----:B------:R-:W-:-:S05]  /*1470*/  IMAD.WIDE R8, R7, 0x4, R12 ;  /* 0x0000000407087825 */ /* 0x000fca00078e020c */
[----:B------:R0:W-:Y:S01]  /*1480*/  ST.E.64 desc[UR6][R10.64+0x10], R8 ;  /* 0x000010080a007985 */ /* 0x0001e2000c101b06 */
[----:B------:R-:W-:-:S05]  /*1490*/  IMAD.WIDE R6, R7, 0x4, R8 ;  /* 0x0000000407067825 */ /* 0x000fca00078e0208 */
[----:B------:R0:W-:Y:S02]  /*14a0*/  ST.E.64 desc[UR8][R10.64+0x18], R6 ;  /* 0x000018060a007985 */ /* 0x0001e4000c101b08 */
.L_x_20:
[----:B------:R-:W-:Y:S05]  /*14b0*/  @!P2 BRA `(.L_x_19) ;  /* 0x000000000070a947 */ /* 0x000fea0003800000 */
[----:B------:R-:W-:Y:S02]  /*14c0*/  LOP3.LUT P2, RZ, R14, 0x1, RZ, 0xc0, !PT ;  /* 0x000000010eff7812 */ /* 0x000fe4000784c0ff */
[----:B------:R-:W-:-:S11]  /*14d0*/  ISETP.NE.AND P3, PT, R3, 0x1, PT ;  /* 0x000000010300780c */ /* 0x000fd60003f65270 */
[----:B------:R-:W1:Y:S02]  /*14e0*/  @P2 LDC R14, c[0x0][0x388] ;  /* 0x0000e200ff0e2b82 */ /* 0x000e640000000800 */
[----:B------:R-:W-:Y:S05]  /*14f0*/  @!P3 BRA `(.L_x_21) ;  /* 0x000000000044b947 */ /* 0x000fea0003800000 */
[----:B0-----:R-:W0:Y:S01]  /*1500*/  LDC R9, c[0x0][0x388] ;  /* 0x0000e200ff097b82 */ /* 0x001e220000000800 */
[C---:B------:R-:W-:Y:S01]  /*1510*/  IMAD.IADD R12, R15.reuse, 0x1, R30 ;  /* 0x000000010f0c7824 */ /* 0x040fe200078e021e */
[----:B------:R-:W-:Y:S01]  /*1520*/  IADD3 R7, P3, PT, R15, R30, RZ ;  /* 0x0000001e0f077210 */ /* 0x000fe20007f7e0ff */
[----:B------:R-:W-:Y:S01]  /*1530*/  VIADD R30, R30, 0x2 ;  /* 0x000000021e1e7836 */ /* 0x000fe20000000000 */
[C---:B------:R-:W-:Y:S02]  /*1540*/  R2UR UR4, R16.reuse ;  /* 0x00000000100472ca */ /* 0x040fe400000e0000 */
[C---:B------:R-:W-:Y:S01]  /*1550*/  R2UR UR5, R17.reuse ;  /* 0x00000000110572ca */ /* 0x040fe200000e0000 */
[----:B------:R-:W-:Y:S01]  /*1560*/  IMAD.X R8, RZ, RZ, RZ, P3 ;  /* 0x000000ffff087224 */ /* 0x000fe200018e06ff */
[----:B------:R-:W-:Y:S02]  /*1570*/  R2UR UR6, R16 ;  /* 0x00000000100672ca */ /* 0x000fe400000e0000 */
[----:B------:R-:W-:-:S02]  /*1580*/  R2UR UR7, R17 ;  /* 0x00000000110772ca */ /* 0x000fc400000e0000 */
[----:B------:R-:W-:-:S04]  /*1590*/  LEA R6, P3, R7, R22, 0x3 ;  /* 0x0000001607067211 */ /* 0x000fc800078618ff */
[----:B------:R-:W-:Y:S01]  /*15a0*/  LEA.HI.X R7, R7, R23, R8, 0x3, P3 ;  /* 0x0000001707077211 */ /* 0x000fe200018f1c08 */
[C---:B0-----:R-:W-:Y:S02]  /*15b0*/  IMAD R11, R12.reuse, R9, RZ ;  /* 0x000000090c0b7224 */ /* 0x041fe400078e02ff */
[----:B------:R-:W-:-:S04]  /*15c0*/  IMAD.WIDE.U32 R12, R12, 0x8, R22 ;  /* 0x000000080c0c7825 */ /* 0x000fc800078e0016 */
[----:B------:R-:W-:-:S05]  /*15d0*/  IMAD.WIDE R10, R11, 0x4, R26 ;  /* 0x000000040b0a7825 */ /* 0x000fca00078e021a */
[----:B------:R2:W-:Y:S01]  /*15e0*/  ST.E.64 desc[UR4][R12.64], R10 ;  /* 0x0000000a0c007985 */ /* 0x0005e2000c101b04 */
[----:B------:R-:W-:-:S05]  /*15f0*/  IMAD.WIDE R8, R9, 0x4, R10 ;  /* 0x0000000409087825 */ /* 0x000fca00078e020a */
[----:B------:R2:W-:Y:S02]  /*1600*/  ST.E.64 desc[UR6][R6.64+0x8], R8 ;  /* 0x0000080806007985 */ /* 0x0005e4000c101b06 */
.L_x_21:
[----:B0-2---:R-:W-:Y:S01]  /*1610*/  @P2 IMAD.IADD R7, R15, 0x1, R30 ;  /* 0x000000010f072824 */ /* 0x005fe200078e021e */
[----:B------:R-:W-:Y:S02]  /*1620*/  @P2 R2UR UR4, R16 ;  /* 0x00000000100422ca */ /* 0x000fe400000e0000 */
[----:B------:R-:W-:Y:S01]  /*1630*/  @P2 R2UR UR5, R17 ;  /* 0x00000000110522ca */ /* 0x000fe200000e0000 */
[C---:B-1----:R-:W-:Y:S02]  /*1640*/  @P2 IMAD R9, R7.reuse, R14, RZ ;  /* 0x0000000e07092224 */ /* 0x042fe400078e02ff */
[----:B------:R-:W-:-:S04]  /*1650*/  @P2 IMAD.WIDE.U32 R6, R7, 0x8, R22 ;  /* 0x0000000807062825 */ /* 0x000fc800078e0016 */
[----:B------:R-:W-:-:S06]  /*1660*/  @P2 IMAD.WIDE R8, R9, 0x4, R26 ;  /* 0x0000000409082825 */ /* 0x000fcc00078e021a */
[----:B------:R1:W-:Y:S02]  /*1670*/  @P2 ST.E.64 desc[UR4][R6.64], R8 ;  /* 0x0000000806002985 */ /* 0x0003e4000c101b04 */
.L_x_19:
[----:B------:R-:W2:Y:S01]  /*1680*/  LDCU UR4, c[0x0][0x380] ;  /* 0x00007000ff0477ac */ /* 0x000ea20008000800 */
[----:B01----:R-:W-:Y:S01]  /*1690*/  IMAD.WIDE.U32 R8, R5, 0x8, R18 ;  /* 0x0000000805087825 */ /* 0x003fe200078e0012 */
[----:B------:R-:W-:Y:S02]  /*16a0*/  R2UR UR6, R16 ;  /* 0x00000000100672ca */ /* 0x000fe400000e0000 */
[----:B------:R-:W-:Y:S01]  /*16b0*/  R2UR UR7, R17 ;  /* 0x00000000110772ca */ /* 0x000fe200000e0000 */
[----:B------:R-:W-:Y:S02]  /*16c0*/  VIADD R5, R5, 0x1 ;  /* 0x0000000105057836 */ /* 0x000fe40000000000 */
[----:B------:R-:W-:-:S10]  /*16d0*/  IMAD.WIDE.U32 R6, R15, 0x8, R22 ;  /* 0x000000080f067825 */ /* 0x000fd400078e0016 */
[----:B------:R0:W-:Y:S01]  /*16e0*/  ST.E.64 desc[UR6][R8.64], R6 ;  /* 0x0000000608007985 */ /* 0x0001e2000c101b06 */
[----:B--2---:R-:W-:-:S13]  /*16f0*/  ISETP.NE.AND P2, PT, R5, UR4, PT ;  /* 0x0000000405007c0c */ /* 0x004fda000bf45270 */
[----:B0-----:R-:W-:Y:S05]  /*1700*/  @P2 BRA `(.L_x_22) ;  /* 0xfffffff800682947 */ /* 0x001fea000383ffff */
[----:B------:R-:W-:Y:S05]  /*1710*/  BSYNC.RECONVERGENT B0 ;  /* 0x0000000000007941 */ /* 0x000fea0003800200 */
.L_x_15:
[----:B------:R-:W-:Y:S05]  /*1720*/  BRA `(.L_x_13) ;  /* 0x0000000400587947 */ /* 0x000fea0003800000 */
.L_x_14:
[C---:B------:R-:W-:Y:S01]  /*1730*/  ISETP.GE.U32.AND P0, PT, R0.reuse, 0x8, PT ;  /* 0x000000080000780c */ /* 0x040fe20003f06070 */
[----:B------:R-:W-:Y:S01]  /*1740*/  IMAD.MOV.U32 R5, RZ, RZ, RZ ;  /* 0x000000ffff057224 */ /* 0x000fe200078e00ff */
[----:B------:R-:W-:-:S04]  /*1750*/  LOP3.LUT R3, R0, 0x7, RZ, 0xc0, !PT ;  /* 0x0000000700037812 */ /* 0x000fc800078ec0ff */
[----:B------:R-:W-:-:S07]  /*1760*/  ISETP.NE.AND P1, PT, R3, RZ, PT ;  /* 0x000000ff0300720c */ /* 0x000fce0003f25270 */
[----:B------:R-:W-:Y:S06]  /*1770*/  @!P0 BRA `(.L_x_23) ;  /* 0x00000000008c8947 */ /* 0x000fec0003800000 */
[----:B------:R-:W-:Y:S01]  /*1780*/  BSSY.RECONVERGENT B0, `(.L_x_23) ;  /* 0x0000022000007945 */ /* 0x000fe20003800200 */
[----:B------:R-:W-:Y:S01]  /*1790*/  LOP3.LUT R5, R0, 0x7ffffff8, RZ, 0xc0, !PT ;  /* 0x7ffffff800057812 */ /* 0x000fe200078ec0ff */
[----:B------:R-:W-:-:S07]  /*17a0*/  IMAD.MOV.U32 R25, RZ, RZ, RZ ;  /* 0x000000ffff197224 */ /* 0x000fce00078e00ff */
.L_x_24:
[C---:B-1----:R-:W-:Y:S01]  /*17b0*/  IMAD R21, R25.reuse, R4, RZ ;  /* 0x0000000419157224 */ /* 0x042fe200078e02ff */
[C---:B------:R-:W-:Y:S01]  /*17c0*/  R2UR UR4, R16.reuse ;  /* 0x00000000100472ca */ /* 0x040fe200000e0000 */
[----:B------:R-:W-:Y:S01]  /*17d0*/  IMAD.WIDE.U32 R6, R25, 0x8, R18 ;  /* 0x0000000819067825 */ /* 0x000fe200078e0012 */
[----:B------:R-:W-:Y:S02]  /*17e0*/  R2UR UR5, R17 ;  /* 0x00000000110572ca */ /* 0x000fe400000e0000 */
[C---:B------:R-:W-:Y:S01]  /*17f0*/  R2UR UR6, R16.reuse ;  /* 0x00000000100672ca */ /* 0x040fe200000e0000 */
[----:B------:R-:W-:Y:S01]  /*1800*/  IMAD.WIDE R20, R21, 0x8, R22 ;  /* 0x0000000815147825 */ /* 0x000fe200078e0216 */
[----:B------:R-:W-:Y:S02]  /*1810*/  R2UR UR7, R17 ;  /* 0x00000000110772ca */ /* 0x000fe400000e0000 */
[----:B------:R-:W-:Y:S01]  /*1820*/  R2UR UR8, R16 ;  /* 0x00000000100872ca */ /* 0x000fe200000e0000 */
[----:B------:R-:W-:Y:S01]  /*1830*/  VIADD R25, R25, 0x8 ;  /* 0x0000000819197836 */ /* 0x000fe20000000000 */
[----:B------:R-:W-:Y:S01]  /*1840*/  R2UR UR9, R17 ;  /* 0x00000000110972ca */ /* 0x000fe200000e0000 */
[----:B------:R-:W-:Y:S01]  /*1850*/  IMAD.WIDE R30, R4, 0x8, R20 ;  /* 0x00000008041e7825 */ /* 0x000fe200078e0214 */
[----:B------:R-:W-:-:S02]  /*1860*/  R2UR UR10, R16 ;  /* 0x00000000100a72ca */ /* 0x000fc400000e0000 */
[C---:B------:R-:W-:Y:S01]  /*1870*/  R2UR UR11, R17.reuse ;  /* 0x00000000110b72ca */ /* 0x040fe200000e0000 */
[----:B------:R0:W-:Y:S01]  /*1880*/  ST.E.64 desc[UR4][R6.64], R20 ;  /* 0x0000001406007985 */ /* 0x0001e2000c101b04 */
[----:B------:R-:W-:Y:S01]  /*1890*/  R2UR UR12, R16 ;  /* 0x00000000100c72ca */ /* 0x000fe200000e0000 */
[C---:B------:R-:W-:Y:S01]  /*18a0*/  IMAD.WIDE R26, R4.reuse, 0x8, R30 ;  /* 0x00000008041a7825 */ /* 0x040fe200078e021e */
[----:B------:R-:W-:Y:S01]  /*18b0*/  R2UR UR13, R17 ;  /* 0x00000000110d72ca */ /* 0x000fe200000e0000 */
[----:B------:R1:W-:Y:S01]  /*18c0*/  ST.E.64 desc[UR6][R6.64+0x8], R30 ;  /* 0x0000081e06007985 */ /* 0x0003e2000c101b06 */
        /* <DEDUP_REMOVED lines=12> */
[----:B------:R-:W-:Y:S05]  /*1990*/  @P0 BRA `(.L_x_24) ;  /* 0xfffffffc00840947 */ /* 0x000fea000383ffff */
[----:B------:R-:W-:Y:S05]  /*19a0*/  BSYNC.RECONVERGENT B0 ;  /* 0x0000000000007941 */ /* 0x000fea0003800200 */
.L_x_23:
[----:B------:R-:W-:Y:S05]  /*19b0*/  @!P1 BRA `(.L_x_13) ;  /* 0x0000000000b49947 */ /* 0x000fea0003800000 */
[----:B------:R-:W-:Y:S02]  /*19c0*/  ISETP.GE.U32.AND P0, PT, R3, 0x4, PT ;  /* 0x000000040300780c */ /* 0x000fe40003f06070 */
[----:B-1----:R-:W-:-:S04]  /*19d0*/  LOP3.LUT R20, R0, 0x3, RZ, 0xc0, !PT ;  /* 0x0000000300147812 */ /* 0x002fc800078ec0ff */
[----:B------:R-:W-:-:S07]  /*19e0*/  ISETP.NE.AND P1, PT, R20, RZ, PT ;  /* 0x000000ff1400720c */ /* 0x000fce0003f25270 */
[----:B------:R-:W-:Y:S06]  /*19f0*/  @!P0 BRA `(.L_x_25) ;  /* 0x00000000004c8947 */ /* 0x000fec0003800000 */
[C---:B------:R-:W-:Y:S01]  /*1a00*/  IMAD R7, R5.reuse, R4, RZ ;  /* 0x0000000405077224 */ /* 0x040fe200078e02ff */
        /* <DEDUP_REMOVED lines=11> */
[----:B------:R-:W-:Y:S01]  /*1ac0*/  R2UR UR11, R17 ;  /* 0x00000000110b72ca */ /* 0x000fe200000e0000 */
[----:B------:R0:W-:Y:S01]  /*1ad0*/  ST.E.64 desc[UR4][R12.64], R6 ;  /* 0x000000060c007985 */ /* 0x0001e2000c101b04 */
[----:B------:R-:W-:-:S03]  /*1ae0*/  IMAD.WIDE R10, R4, 0x8, R8 ;  /* 0x00000008040a7825 */ /* 0x000fc600078e0208 */
[----:B------:R0:W-:Y:S01]  /*1af0*/  ST.E.64 desc[UR6][R12.64+0x8], R8 ;  /* 0x000008080c007985 */ /* 0x0001e2000c101b06 */
[----:B------:R-:W-:-:S03]  /*1b00*/  IMAD.WIDE R14, R4, 0x8, R10 ;  /* 0x00000008040e7825 */ /* 0x000fc600078e020a */
[----:B------:R0:W-:Y:S04]  /*1b10*/  ST.E.64 desc[UR8][R12.64+0x10], R10 ;  /* 0x0000100a0c007985 */ /* 0x0001e8000c101b08 */
[----:B------:R0:W-:Y:S02]  /*1b20*/  ST.E.64 desc[UR10][R12.64+0x18], R14 ;  /* 0x0000180e0c007985 */ /* 0x0001e4000c101b0a */
.L_x_25:
[----:B------:R-:W-:Y:S05]  /*1b30*/  @!P1 BRA `(.L_x_13) ;  /* 0x0000000000549947 */ /* 0x000fea0003800000 */
[----:B------:R-:W-:Y:S02]  /*1b40*/  LOP3.LUT R0, R0, 0x1, RZ, 0xc0, !PT ;  /* 0x0000000100007812 */ /* 0x000fe400078ec0ff */
[----:B------:R-:W-:Y:S02]  /*1b50*/  ISETP.NE.AND P0, PT, R20, 0x1, PT ;  /* 0x000000011400780c */ /* 0x000fe40003f05270 */
[----:B------:R-:W-:-:S13]  /*1b60*/  ISETP.NE.U32.AND P1, PT, R0, 0x1, PT ;  /* 0x000000010000780c */ /* 0x000fda0003f25070 */
[----:B------:R-:W-:Y:S02]  /*1b70*/  @!P1 R2UR UR8, R16 ;  /* 0x00000000100892ca */ /* 0x000fe400000e0000 */
[----:B------:R-:W-:Y:S01]  /*1b80*/  @!P1 R2UR UR9, R17 ;  /* 0x00000000110992ca */ /* 0x000fe200000e0000 */
[----:B------:R-:W-:-:S14]  /*1b90*/  @!P0 BRA `(.L_x_26) ;  /* 0x00000000002c8947 */ /* 0x000fdc0003800000 */
[C---:B0-----:R-:W-:Y:S01]  /*1ba0*/  IMAD R7, R5.reuse, R4, RZ ;  /* 0x0000000405077224 */ /* 0x041fe200078e02ff */
[C---:B------:R-:W-:Y:S01]  /*1bb0*/  R2UR UR4, R16.reuse ;  /* 0x00000000100472ca */ /* 0x040fe200000e0000 */
[----:B------:R-:W-:Y:S01]  /*1bc0*/  IMAD.WIDE.U32 R8, R5, 0x8, R18 ;  /* 0x0000000805087825 */ /* 0x000fe200078e0012 */
[----:B------:R-:W-:Y:S02]  /*1bd0*/  R2UR UR5, R17 ;  /* 0x00000000110572ca */ /* 0x000fe400000e0000 */
[----:B------:R-:W-:Y:S01]  /*1be0*/  R2UR UR6, R16 ;  /* 0x00000000100672ca */ /* 0x000fe200000e0000 */
[----:B------:R-:W-:Y:S01]  /*1bf0*/  IMAD.WIDE R6, R7, 0x8, R22 ;  /* 0x0000000807067825 */ /* 0x000fe200078e0216 */
[----:B------:R-:W-:-:S03]  /*1c00*/  R2UR UR7, R17 ;  /* 0x00000000110772ca */ /* 0x000fc600000e0000 */
[----:B------:R-:W-:Y:S02]  /*1c10*/  VIADD R5, R5, 0x2 ;  /* 0x0000000205057836 */ /* 0x000fe40000000000 */
[----:B------:R-:W-:-:S04]  /*1c20*/  IMAD.WIDE R10, R4, 0x8, R6 ;  /* 0x00000008040a7825 */ /* 0x000fc800078e0206 */
[----:B------:R1:W-:Y:S04]  /*1c30*/  ST.E.64 desc[UR4][R8.64], R6 ;  /* 0x0000000608007985 */ /* 0x0003e8000c101b04 */
[----:B------:R1:W-:Y:S02]  /*1c40*/  ST.E.64 desc[UR6][R8.64+0x8], R10 ;  /* 0x0000080a08007985 */ /* 0x0003e4000c101b06 */
.L_x_26:
[C---:B------:R-:W-:Y:S02]  /*1c50*/  @!P1 IMAD R3, R5.reuse, R4, RZ ;  /* 0x0000000405039224 */ /* 0x040fe400078e02ff */
[----:B------:R-:W-:-:S04]  /*1c60*/  @!P1 IMAD.WIDE.U32 R4, R5, 0x8, R18 ;  /* 0x0000000805049825 */ /* 0x000fc800078e0012 */
[----:B------:R-:W-:-:S05]  /*1c70*/  @!P1 IMAD.WIDE R22, R3, 0x8, R22 ;  /* 0x0000000803169825 */ /* 0x000fca00078e0216 */
[----:B------:R2:W-:Y:S02]  /*1c80*/  @!P1 ST.E.64 desc[UR8][R4.64], R22 ;  /* 0x0000001604009985 */ /* 0x0005e4000c101b08 */
.L_x_13:
[----:B--2---:R-:W-:Y:S01]  /*1c90*/  CS2R R22, SR_CLOCKLO ;  /* 0x0000000000167805 */ /* 0x004fe20000015000 */
[----:B------:R-:W2:Y:S05]  /*1ca0*/  LDCU UR5, c[0x0][0x390] ;  /* 0x00007200ff0577ac */ /* 0x000eaa0008000800 */
[----:B01----:R-:W-:Y:S01]  /*1cb0*/  IADD3 R9, P0, PT, -R28, R22, RZ ;  /* 0x000000161c097210 */ /* 0x003fe20007f1e1ff */
[----:B------:R-:W0:Y:S04]  /*1cc0*/  LDC R25, c[0x0][0x390] ;  /* 0x0000e400ff197b82 */ /* 0x000e280000000800 */
[----:B------:R-:W-:Y:S01]  /*1cd0*/  IMAD.X R0, R23, 0x1, ~R29, P0 ;  /* 0x0000000117007824 */ /* 0x000fe200000e0e1d */
[----:B--2---:R-:W-:-:S06]  /*1ce0*/  USHF.R.S32.HI UR4, URZ, 0x1f, UR5 ;  /* 0x0000001fff047899 */ /* 0x004fcc0008011405 */
[----:B------:R-:W-:-:S04]  /*1cf0*/  LOP3.LUT R3, R0, UR4, RZ, 0xfc, !PT ;  /* 0x0000000400037c12 */ /* 0x000fc8000f8efcff */
[----:B------:R-:W-:-:S13]  /*1d00*/  ISETP.NE.U32.AND P0, PT, R3, RZ, PT ;  /* 0x000000ff0300720c */ /* 0x000fda0003f05070 */
[----:B------:R-:W-:Y:S05]  /*1d10*/  @P0 BRA `(.L_x_27) ;  /* 0x0000000000500947 */ /* 0x000fea0003800000 */
[----:B------:R-:W1:Y:S01]  /*1d20*/  I2F.U32.RP R0, UR5 ;  /* 0x0000000500007d06 */ /* 0x000e620008209000 */
[----:B------:R-:W-:-:S07]  /*1d30*/  ISETP.NE.U32.AND P2, PT, RZ, UR5, PT ;  /* 0x00000005ff007c0c */ /* 0x000fce000bf45070 */
[----:B-1----:R-:W1:Y:S02]  /*1d40*/  MUFU.RCP R0, R0 ;  /* 0x0000000000007308 */ /* 0x002e640000001000 */
[----:B-1----:R-:W-:-:S06]  /*1d50*/  VIADD R4, R0, 0xffffffe ;  /* 0x0ffffffe00047836 */ /* 0x002fcc0000000000 */
[----:B------:R1:W2:Y:S02]  /*1d60*/  F2I.FTZ.U32.TRUNC.NTZ R5, R4 ;  /* 0x0000000400057305 */ /* 0x0002a4000021f000 */
[----:B-1----:R-:W-:Y:S02]  /*1d70*/  IMAD.MOV.U32 R4, RZ, RZ, RZ ;  /* 0x000000ffff047224 */ /* 0x002fe400078e00ff */
[----:B--2---:R-:W-:-:S04]  /*1d80*/  IMAD.MOV R3, RZ, RZ, -R5 ;  /* 0x000000ffff037224 */ /* 0x004fc800078e0a05 */
[----:B------:R-:W-:-:S04]  /*1d90*/  IMAD R3, R3, UR5, RZ ;  /* 0x0000000503037c24 */ /* 0x000fc8000f8e02ff */
[----:B------:R-:W-:-:S06]  /*1da0*/  IMAD.HI.U32 R5, R5, R3, R4 ;  /* 0x0000000305057227 */ /* 0x000fcc00078e0004 */
[----:B------:R-:W-:-:S04]  /*1db0*/  IMAD.HI.U32 R8, R5, R9, RZ ;  /* 0x0000000905087227 */ /* 0x000fc800078e00ff */
[----:B------:R-:W-:-:S04]  /*1dc0*/  IMAD.MOV R6, RZ, RZ, -R8 ;  /* 0x000000ffff067224 */ /* 0x000fc800078e0a08 */
[----:B------:R-:W-:Y:S02]  /*1dd0*/  IMAD R3, R6, UR5, R9 ;  /* 0x0000000506037c24 */ /* 0x000fe4000f8e0209 */
[----:B------:R-:W-:-:S03]  /*1de0*/  IMAD.MOV.U32 R9, RZ, RZ, RZ ;  /* 0x000000ffff097224 */ /* 0x000fc600078e00ff */
[----:B------:R-:W-:-:S13]  /*1df0*/  ISETP.GE.U32.AND P0, PT, R3, UR5, PT ;  /* 0x0000000503007c0c */ /* 0x000fda000bf06070 */
[----:B------:R-:W-:Y:S02]  /*1e00*/  @P0 VIADD R3, R3, -UR5 ;  /* 0x8000000503030c36 */ /* 0x000fe40008000000 */
[----:B------:R-:W-:-:S03]  /*1e10*/  @P0 VIADD R8, R8, 0x1 ;  /* 0x0000000108080836 */ /* 0x000fc60000000000 */
[----:B------:R-:W-:-:S13]  /*1e20*/  ISETP.GE.U32.AND P1, PT, R3, UR5, PT ;  /* 0x0000000503007c0c */ /* 0x000fda000bf26070 */
[----:B------:R-:W-:Y:S01]  /*1e30*/  @P1 VIADD R8, R8, 0x1 ;  /* 0x0000000108081836 */ /* 0x000fe20000000000 */
[----:B------:R-:W-:Y:S01]  /*1e40*/  @!P2 LOP3.LUT R8, RZ, UR5, RZ, 0x33, !PT ;  /* 0x00000005ff08ac12 */ /* 0x000fe2000f8e33ff */
[----:B------:R-:W-:Y:S06]  /*1e50*/  BRA `(.L_x_28) ;  /* 0x0000000000147947 */ /* 0x000fec0003800000 */
.L_x_27:
[----:B------:R-:W-:Y:S01]  /*1e60*/  IMAD.U32 R3, RZ, RZ, UR4 ;  /* 0x00000004ff037e24 */ /* 0x000fe2000f8e00ff */
[----:B------:R-:W-:-:S07]  /*1e70*/  MOV R8, 0x1e90 ;  /* 0x00001e9000087802 */ /* 0x000fce0000000f00 */
[----:B0-----:R-:W-:Y:S05]  /*1e80*/  CALL.REL.NOINC `($__internal_0_$__cuda_sm20_div_s64) ;  /* 0x0000001000247944 */ /* 0x001fea0003c00000 */
[----:B------:R-:W-:Y:S02]  /*1e90*/  IMAD.MOV.U32 R8, RZ, RZ, R0 ;  /* 0x000000ffff087224 */ /* 0x000fe400078e0000 */
[----:B------:R-:W-:-:S07]  /*1ea0*/  IMAD.MOV.U32 R9, RZ, RZ, R3 ;  /* 0x000000ffff097224 */ /* 0x000fce00078e0003 */
.L_x_28:
[----:B------:R-:W-:Y:S01]  /*1eb0*/  MOV R0, 0x10 ;  /* 0x0000001000007802 */ /* 0x000fe20000000f00 */
[----:B------:R1:W-:Y:S01]  /*1ec0*/  STL.64 [R1], R8 ;  /* 0x0000000801007387 */ /* 0x0003e20000100a00 */
[----:B------:R-:W2:Y:S01]  /*1ed0*/  LDCU.64 UR4, c[0x4][0x20] ;  /* 0x01000400ff0477ac */ /* 0x000ea20008000a00 */
[----:B------:R-:W-:Y:S01]  /*1ee0*/  IMAD.MOV.U32 R6, RZ, RZ, R24 ;  /* 0x000000ffff067224 */ /* 0x000fe200078e0018 */
[----:B------:R1:W3:Y:S01]  /*1ef0*/  LDC.64 R10, c[0x4][R0] ;  /* 0x01000000000a7b82 */ /* 0x0002e20000000a00 */
[----:B------:R-:W-:Y:S02]  /*1f00*/  IMAD.MOV.U32 R7, RZ, RZ, R2 ;  /* 0x000000ffff077224 */ /* 0x000fe400078e0002 */
[----:B--2---:R-:W-:Y:S02]  /*1f10*/  IMAD.U32 R4, RZ, RZ, UR4 ;  /* 0x00000004ff047e24 */ /* 0x004fe4000f8e00ff */
[----:B-1----:R-:W-:-:S07]  /*1f20*/  IMAD.U32 R5, RZ, RZ, UR5 ;  /* 0x00000005ff057e24 */ /* 0x002fce000f8e00ff */
[----:B------:R-:W-:-:S07]  /*1f30*/  LEPC R20, `(.L_x_29) ;  /* 0x000000001014794e */ /* 0x000fce0000000000 */
[----:B0--3--:R-:W-:Y:S05]  /*1f40*/  CALL.ABS.NOINC R10 ;  /* 0x000000000a007343 */ /* 0x009fea0003c00000 */
.L_x_29:
[----:B------:R-:W0:Y:S08]  /*1f50*/  LDC.64 R4, c[0x0][0x380] ;  /* 0x0000e000ff047b82 */ /* 0x000e300000000a00 */
[----:B------:R-:W0:Y:S02]  /*1f60*/  LDC.64 R6, c[0x0][0x388] ;  /* 0x0000e200ff067b82 */ /* 0x000e240000000a00 */
[----:B0-----:R-:W-:-:S04]  /*1f70*/  VIMNMX3 R0, R4, R5, R6, PT ;  /* 0x000000050400720f */ /* 0x001fc80003800106 */
[----:B------:R-:W-:-:S04]  /*1f80*/  ISETP.GE.AND P0, PT, R0, 0x3, PT ;  /* 0x000000030000780c */ /* 0x000fc80003f06270 */
[----:B------:R-:W-:-:S13]  /*1f90*/  ISETP.LT.OR P0, PT, R7, 0x1, !P0 ;  /* 0x000000010700780c */ /* 0x000fda0004701670 */
[----:B------:R-:W-:Y:S05]  /*1fa0*/  @P0 BRA `(.L_x_30) ;  /* 0x0000000800dc0947 */ /* 0x000fea0003800000 */
[----:B------:R-:W-:Y:S01]  /*1fb0*/  LOP3.LUT R4, R6, 0x7ffffffe, RZ, 0xc0, !PT ;  /* 0x7ffffffe06047812 */ /* 0x000fe200078ec0ff */
[----:B------:R-:W-:Y:S01]  /*1fc0*/  BSSY.RECONVERGENT B0, `(.L_x_30) ;  /* 0x00000b5000007945 */ /* 0x000fe20003800200 */
[----:B------:R-:W-:Y:S02]  /*1fd0*/  VIADD R0, R5, 0xfffffffe ;  /* 0xfffffffe05007836 */ /* 0x000fe40000000000 */
[----:B------:R-:W-:Y:S02]  /*1fe0*/  IMAD.MOV.U32 R3, RZ, RZ, RZ ;  /* 0x000000ffff037224 */ /* 0x000fe400078e00ff */
[----:B------:R-:W-:-:S07]  /*1ff0*/  IMAD.MOV R4, RZ, RZ, -R4 ;  /* 0x000000ffff047224 */ /* 0x000fce00078e0a04 */
.L_x_39:
[----:B0-----:R-:W0:Y:S01]  /*2000*/  LDCU UR4, c[0x0][0x38c] ;  /* 0x00007180ff0477ac */ /* 0x001e220008000800 */
[----:B------:R-:W-:Y:S01]  /*2010*/  VIADD R3, R3, 0x1 ;  /* 0x0000000103037836 */ /* 0x000fe20000000000 */
[----:B------:R-:W-:Y:S01]  /*2020*/  BSSY.RECONVERGENT B1, `(.L_x_31) ;  /* 0x00000ad000017945 */ /* 0x000fe20003800200 */
[----:B------:R-:W-:-:S03]  /*2030*/  IMAD.MOV.U32 R5, RZ, RZ, 0x1 ;  /* 0x00000001ff057424 */ /* 0x000fc600078e00ff */
[----:B01----:R-:W-:-:S13]  /*2040*/  ISETP.NE.AND P0, PT, R3, UR4, PT ;  /* 0x0000000403007c0c */ /* 0x003fda000bf05270 */
.L_x_38:
[----:B0-----:R-:W0:Y:S01]  /*2050*/  LDCU UR4, c[0x0][0x380] ;  /* 0x00007000ff0477ac */ /* 0x001e220008000800 */
[----:B------:R-:W-:Y:S01]  /*2060*/  BSSY.RECONVERGENT B2, `(.L_x_32) ;  /* 0x00000a7000027945 */ /* 0x000fe20003800200 */
[----:B------:R-:W-:-:S04]  /*2070*/  IMAD.WIDE.U32 R6, R5, 0x8, R18 ;  /* 0x0000000805067825 */ /* 0x000fc800078e0012 */
[----:B------:R-:W-:Y:S01]  /*2080*/  IMAD.MOV.U32 R15, RZ, RZ, 0x1 ;  /* 0x00000001ff0f7424 */ /* 0x000fe200078e00ff */
[----:B0-----:R-:W-:-:S06]  /*2090*/  UIADD3 UR4, UPT, UPT, UR4, -0x2, URZ ;  /* 0xfffffffe04047890 */ /* 0x001fcc000fffe0ff */
[C---:B------:R-:W-:Y:S01]  /*20a0*/  ISETP.NE.AND P1, PT, R5.reuse, UR4, PT ;  /* 0x0000000405007c0c */ /* 0x040fe2000bf25270 */
[----:B-1----:R-:W-:-:S12]  /*20b0*/  VIADD R5, R5, 0x1 ;  /* 0x0000000105057836 */ /* 0x002fd80000000000 */
.L_x_37:
[----:B0-----:R-:W0:Y:S01]  /*20c0*/  LDCU UR4, c[0x0][0x388] ;  /* 0x00007100ff0477ac */ /* 0x001e220008000800 */
[----:B------:R-:W-:Y:S01]  /*20d0*/  IMAD.MOV.U32 R27, RZ, RZ, 0x1 ;  /* 0x00000001ff1b7424 */ /* 0x000fe200078e00ff */
[----:B0-----:R-:W-:-:S09]  /*20e0*/  UISETP.NE.AND UP0, UPT, UR4, 0x3, UPT ;  /* 0x000000030400788c */ /* 0x001fd2000bf05270 */
[----:B-1----:R-:W-:Y:S05]  /*20f0*/  BRA.U !UP0, `(.L_x_33) ;  /* 0x00000005089c7547 */ /* 0x002fea000b800000 */
[----:B------:R-:W-:Y:S01]  /*2100*/  BSSY.RECONVERGENT B3, `(.L_x_34) ;  /* 0x0000065000037945 */ /* 0x000fe20003800200 */
[----:B------:R-:W-:Y:S02]  /*2110*/  IMAD.MOV.U32 R14, RZ, RZ, 0x2 ;  /* 0x00000002ff0e7424 */ /* 0x000fe400078e00ff */
[----:B------:R-:W-:Y:S02]  /*2120*/  IMAD.MOV.U32 R27, RZ, RZ, RZ ;  /* 0x000000ffff1b7224 */ /* 0x000fe400078e00ff */
[----:B------:R-:W-:Y:S02]  /*2130*/  IMAD.MOV.U32 R21, RZ, RZ, RZ ;  /* 0x000000ffff157224 */ /* 0x000fe400078e00ff */
[----:B------:R-:W-:-:S07]  /*2140*/  IMAD.MOV.U32 R20, RZ, RZ, R4 ;  /* 0x000000ffff147224 */ /* 0x000fce00078e0004 */
.L_x_35:
[----:B------:R-:W-:Y:S02]  /*2150*/  R2UR UR4, R16 ;  /* 0x00000000100472ca */ /* 0x000fe400000e0000 */
[----:B------:R-:W-:-:S13]  /*2160*/  R2UR UR5, R17 ;  /* 0x00000000110572ca */ /* 0x000fda00000e0000 */
[----:B------:R-:W2:Y:S01]  /*2170*/  LD.E.64 R28, desc[UR4][R6.64+0x8] ;  /* 0x00000804061c7980 */ /* 0x000ea2000c101b00 */
[----:B------:R-:W-:Y:S02]  /*2180*/  R2UR UR6, R16 ;  /* 0x00000000100672ca */ /* 0x000fe400000e0000 */
[----:B------:R-:W-:Y:S01]  /*2190*/  R2UR UR7, R17 ;  /* 0x00000000110772ca */ /* 0x000fe200000e0000 */
[----:B------:R-:W3:-:S12]  /*21a0*/  LD.E.64 R30, desc[UR4][R6.64] ;  /* 0x00000004061e7980 */ /* 0x000ed8000c101b00 */
[----:B------:R-:W4:Y:S01]  /*21b0*/  LD.E.64 R32, desc[UR6][R6.64+-0x8] ;  /* 0xfffff80606207980 */ /* 0x000f22000c101b00 */
[----:B--2---:R-:W-:-:S05]  /*21c0*/  IMAD.WIDE.U32 R28, R15, 0x8, R28 ;  /* 0x000000080f1c7825 */ /* 0x004fca00078e001c */
[----:B0-----:R-:W2:Y:S01]  /*21d0*/  LD.E.64 R8, desc[UR6][R28.64] ;  /* 0x000000061c087980 */ /* 0x001ea2000c101b00 */
[----:B---3--:R-:W-:Y:S01]  /*21e0*/  IMAD.WIDE.U32 R30, R15, 0x8, R30 ;  /* 0x000000080f1e7825 */ /* 0x008fe200078e001e */
[----:B--2---:R-:W-:-:S05]  /*21f0*/  IADD3 R10, P2, PT, R8, R27, RZ ;  /* 0x0000001b080a7210 */ /* 0x004fca0007f5e0ff */
[----:B------:R-:W-:Y:S02]  /*2200*/  IMAD.X R11, R9, 0x1, R21, P2 ;  /* 0x00000001090b7824 */ /* 0x000fe400010e0615 */
[----:B------:R-:W2:Y:S04]  /*2210*/  LD.E.64 R8, desc[UR4][R30.64] ;  /* 0x000000041e087980 */ /* 0x000ea8000c101b00 */
[----:B------:R-:W3:Y:S01]  /*2220*/  LD.E R10, desc[UR4][R10.64+0x4] ;  /* 0x000004040a0a7980 */ /* 0x000ee2000c101900 */
[----:B--2---:R-:W-:-:S05]  /*2230*/  IADD3 R12, P2, PT, R8, R27, RZ ;  /* 0x0000001b080c7210 */ /* 0x004fca0007f5e0ff */
[----:B------:R-:W-:-:S05]  /*2240*/  IMAD.X R13, R9, 0x1, R21, P2 ;  /* 0x00000001090d7824 */ /* 0x000fca00010e0615 */
[----:B------:R-:W3:Y:S01]  /*2250*/  LD.E R9, desc[UR4][R12.64+0x4] ;  /* 0x000004040c097980 */ /* 0x000ee2000c101900 */
[----:B----4-:R-:W-:-:S04]  /*2260*/  IMAD.WIDE.U32 R32, R15, 0x8, R32 ;  /* 0x000000080f207825 */ /* 0x010fc800078e0020 */
[----:B---3--:R-:W-:Y:S02]  /*2270*/  FADD R26, R9, R10 ;  /* 0x0000000a091a7221 */ /* 0x008fe40000000000 */
[----:B------:R-:W2:Y:S04]  /*2280*/  LD.E.64 R8, desc[UR4][R32.64] ;  /* 0x0000000420087980 */ /* 0x000ea8000c101b00 */
[----:B------:R-:W3:Y:S01]  /*2290*/  LD.E.64 R10, desc[UR6][R30.64+0x8] ;  /* 0x000008061e0a7980 */ /* 0x000ee2000c101b00 */
[----:B--2---:R-:W-:-:S05]  /*22a0*/  IADD3 R28, P2, PT, R8, R27, RZ ;  /* 0x0000001b081c7210 */ /* 0x004fca0007f5e0ff */
[----:B------:R-:W-:Y:S02]  /*22b0*/  IMAD.X R29, R9, 0x1, R21, P2 ;  /* 0x00000001091d7824 */ /* 0x000fe400010e0615 */
[----:B------:R-:W2:Y:S04]  /*22c0*/  LD.E.64 R8, desc[UR4][R30.64+-0x8] ;  /* 0xfffff8041e087980 */ /* 0x000ea8000c101b00 */
[----:B------:R-:W4:Y:S01]  /*22d0*/  LD.E R29, desc[UR4][R28.64+0x4] ;  /* 0x000004041c1d7980 */ /* 0x000f22000c101900 */
[----:B---3--:R-:W-:-:S05]  /*22e0*/  IADD3 R10, P2, PT, R10, R27, RZ ;  /* 0x0000001b0a0a7210 */ /* 0x008fca0007f5e0ff */
[----:B------:R-:W-:Y:S01]  /*22f0*/  IMAD.X R11, R11, 0x1, R21, P2 ;  /* 0x000000010b0b7824 */ /* 0x000fe200010e0615 */
[----:B------:R-:W-:Y:S02]  /*2300*/  R2UR UR8, R16 ;  /* 0x00000000100872ca */ /* 0x000fe400000e0000 */
[----:B------:R-:W-:-:S03]  /*2310*/  R2UR UR9, R17 ;  /* 0x00000000110972ca */ /* 0x000fc600000e0000 */
[----:B------:R-:W3:Y:S10]  /*2320*/  LD.E R11, desc[UR4][R10.64+0x4] ;  /* 0x000004040a0b7980 */ /* 0x000ef4000c101900 */
[----:B------:R-:W5:Y:S01]  /*2330*/  LD.E R28, desc[UR8][R12.64] ;  /* 0x000000080c1c7980 */ /* 0x000f62000c101900 */
[----:B--2---:R-:W-:-:S05]  /*2340*/  IADD3 R8, P2, PT, R8, R27, RZ ;  /* 0x0000001b08087210 */ /* 0x004fca0007f5e0ff */
[----:B------:R-:W-:Y:S02]  /*2350*/  IMAD.X R9, R9, 0x1, R21, P2 ;  /* 0x0000000109097824 */ /* 0x000fe400010e0615 */
[----:B----4-:R-:W-:Y:S02]  /*2360*/  FADD R26, R26, R29 ;  /* 0x0000001d1a1a7221 */ /* 0x010fe40000000000 */
[----:B------:R-:W2:Y:S04]  /*2370*/  LD.E R29, desc[UR6][R12.64+0x8] ;  /* 0x000008060c1d7980 */ /* 0x000ea8000c101900 */
[----:B------:R-:W4:Y:S01]  /*2380*/  LD.E R9, desc[UR4][R8.64+0x4] ;  /* 0x0000040408097980 */ /* 0x000f22000c101900 */
[----:B---3--:R-:W-:Y:S01]  /*2390*/  FADD R26, R26, R11 ;  /* 0x0000000b1a1a7221 */ /* 0x008fe20000000000 */
[----:B------:R-:W-:Y:S01]  /*23a0*/  UMOV UR4, 0x92492492 ;  /* 0x9249249200047882 */ /* 0x000fe20000000000 */
[----:B------:R-:W-:-:S02]  /*23b0*/  UMOV UR5, 0x3fc24924 ;  /* 0x3fc2492400057882 */ /* 0x000fc40000000000 */
[----:B----4-:R-:W-:-:S04]  /*23c0*/  FADD R26, R26, R9 ;  /* 0x000000091a1a7221 */ /* 0x010fc80000000000 */
[----:B--2---:R-:W-:-:S04]  /*23d0*/  FADD R29, R26, R29 ;  /* 0x0000001d1a1d7221 */ /* 0x004fc80000000000 */
[----:B-----5:R-:W-:-:S04]  /*23e0*/  FADD R26, R29, R28 ;  /* 0x0000001c1d1a7221 */ /* 0x020fc80000000000 */
[----:B------:R-:W0:Y:S02]  /*23f0*/  F2F.F64.F32 R28, R26 ;  /* 0x0000001a001c7310 */ /* 0x000e240000201800 */
[----:B0-----:R-:W-:Y:S01]  /*2400*/  DMUL R28, R28, UR4 ;  /* 0x000000041c1c7c28 */ /* 0x001fe20008000000 */
[----:B------:R-:W-:Y:S02]  /*2410*/  R2UR UR4, R16 ;  /* 0x00000000100472ca */ /* 0x000fe400000e0000 */
[----:B------:R-:W-:-:S03]  /*2420*/  R2UR UR5, R17 ;  /* 0x00000000110572ca */ /* 0x000fc600000e0000 */
[----:B------:R-:W0:Y:S10]  /*2430*/  F2F.F32.F64 R33, R28 ;  /* 0x0000001c00217310 */ /* 0x000e340000301000 */
[----:B0-----:R0:W-:Y:S04]  /*2440*/  ST.E desc[UR4][R12.64+0x4], R33 ;  /* 0x000004210c007985 */ /* 0x0011e8000c101904 */
[----:B------:R-:W2:Y:S04]  /*2450*/  LD.E.64 R10, desc[UR6][R6.64+0x8] ;  /* 0x00000806060a7980 */ /* 0x000ea8000c101b00 */
[----:B------:R-:W3:Y:S04]  /*2460*/  LD.E.64 R30, desc[UR4][R6.64] ;  /* 0x00000004061e7980 */ /* 0x000ee8000c101b00 */
[----:B0-----:R-:W4:Y:S01]  /*2470*/  LD.E.64 R32, desc[UR6][R6.64+-0x8] ;  /* 0xfffff80606207980 */ /* 0x001f22000c101b00 */
[----:B--2---:R-:W-:-:S05]  /*2480*/  IMAD.WIDE.U32 R10, R15, 0x8, R10 ;  /* 0x000000080f0a7825 */ /* 0x004fca00078e000a */
[----:B------:R-:W2:Y:S01]  /*2490*/  LD.E.64 R8, desc[UR6][R10.64] ;  /* 0x000000060a087980 */ /* 0x000ea2000c101b00 */
[----:B---3--:R-:W-:-:S04]  /*24a0*/  IMAD.WIDE.U32 R30, R15, 0x8, R30 ;  /* 0x000000080f1e7825 */ /* 0x008fc800078e001e */
[----:B----4-:R-:W-:Y:S01]  /*24b0*/  IMAD.WIDE.U32 R32, R15, 0x8, R32 ;  /* 0x000000080f207825 */ /* 0x010fe200078e0020 */
[----:B------:R-:W3:Y:S01]  /*24c0*/  LD.E.64 R12, desc[UR4][R30.64+-0x8] ;  /* 0xfffff8041e0c7980 */ /* 0x000ee2000c101b00 */
[----:B--2---:R-:W-:-:S05]  /*24d0*/  IADD3 R28, P2, PT, R8, R27, RZ ;  /* 0x0000001b081c7210 */ /* 0x004fca0007f5e0ff */
[----:B------:R-:W-:Y:S02]  /*24e0*/  IMAD.X R29, R9, 0x1, R21, P2 ;  /* 0x00000001091d7824 */ /* 0x000fe400010e0615 */
[----:B------:R-:W2:Y:S04]  /*24f0*/  LD.E.64 R8, desc[UR4][R30.64] ;  /* 0x000000041e087980 */ /* 0x000ea8000c101b00 */
[----:B------:R-:W4:Y:S01]  /*2500*/  LD.E R26, desc[UR4][R28.64+0x8] ;  /* 0x000008041c1a7980 */ /* 0x000f22000c101900 */
[----:B--2---:R-:W-:-:S05]  /*2510*/  IADD3 R8, P2, PT, R8, R27, RZ ;  /* 0x0000001b08087210 */ /* 0x004fca0007f5e0ff */
[----:B------:R-:W-:-:S05]  /*2520*/  IMAD.X R9, R9, 0x1, R21, P2 ;  /* 0x0000000109097824 */ /* 0x000fca00010e0615 */
[----:B------:R-:W4:Y:S02]  /*2530*/  LD.E R11, desc[UR4][R8.64+0x8] ;  /* 0x00000804080b7980 */ /* 0x000f24000c101900 */
[----:B----4-:R-:W-:Y:S02]  /*2540*/  FADD R26, R11, R26 ;  /* 0x0000001a0b1a7221 */ /* 0x010fe40000000000 */
[----:B------:R-:W2:Y:S02]  /*2550*/  LD.E.64 R10, desc[UR4][R32.64] ;  /* 0x00000004200a7980 */ /* 0x000ea4000c101b00 */
[----:B--2---:R-:W-:-:S05]  /*2560*/  IADD3 R28, P2, PT, R10, R27, RZ ;  /* 0x0000001b0a1c7210 */ /* 0x004fca0007f5e0ff */
[----:B------:R-:W-:Y:S02]  /*2570*/  IMAD.X R29, R11, 0x1, R21, P2 ;  /* 0x000000010b1d7824 */ /* 0x000fe400010e0615 */
[----:B------:R-:W2:Y:S04]  /*2580*/  LD.E.64 R10, desc[UR6][R30.64+0x8] ;  /* 0x000008061e0a7980 */ /* 0x000ea8000c101b00 */
[----:B------:R-:W4:Y:S04]  /*2590*/  LD.E R29, desc[UR4][R28.64+0x8] ;  /* 0x000008041c1d7980 */ /* 0x000f28000c101900 */
[----:B------:R-:W5:Y:S01]  /*25a0*/  LD.E R28, desc[UR8][R8.64+0x4] ;  /* 0x00000408081c7980 */ /* 0x000f62000c101900 */
[----:B--2---:R-:W-:-:S05]  /*25b0*/  IADD3 R10, P2, PT, R10, R27, RZ ;  /* 0x0000001b0a0a7210 */ /* 0x004fca0007f5e0ff */
[----:B------:R-:W-:Y:S01]  /*25c0*/  IMAD.X R11, R11, 0x1, R21, P2 ;  /* 0x000000010b0b7824 */ /* 0x000fe200010e0615 */
[----:B---3--:R-:W-:-:S05]  /*25d0*/  IADD3 R12, P2, PT, R12, R27, RZ ;  /* 0x0000001b0c0c7210 */ /* 0x008fca0007f5e0ff */
[----:B------:R-:W-:Y:S01]  /*25e0*/  IMAD.X R13, R13, 0x1, R21, P2 ;  /* 0x000000010d0d7824 */ /* 0x000fe200010e0615 */
[----:B------:R-:W2:Y:S01]  /*25f0*/  LD.E R11, desc[UR4][R10.64+0x8] ;  /* 0x000008040a0b7980 */ /* 0x000ea2000c101900 */
[----:B----4-:R-:W-:-:S03]  /*2600*/  FADD R26, R26, R29 ;  /* 0x0000001d1a1a7221 */ /* 0x010fc60000000000 */
[----:B------:R-:W3:Y:S04]  /*2610*/  LD.E R29, desc[UR6][R8.64+0xc] ;  /* 0x00000c06081d7980 */ /* 0x000ee8000c101900 */
[----:B------:R-:W4:Y:S01]  /*2620*/  LD.E R13, desc[UR4][R12.64+0x8] ;  /* 0x000008040c0d7980 */ /* 0x000f22000c101900 */
[----:B------:R-:W-:Y:S01]  /*2630*/  UMOV UR4, 0x92492492 ;  /* 0x9249249200047882 */ /* 0x000fe20000000000 */
[----:B------:R-:W-:Y:S01]  /*2640*/  UMOV UR5, 0x3fc24924 ;  /* 0x3fc2492400057882 */ /* 0x000fe20000000000 */
[----:B------:R-:W-:-:S05]  /*2650*/  VIADD R20, R20, 0x2 ;  /* 0x0000000214147836 */ /* 0x000fca0000000000 */
[----:B------:R-:W-:Y:S02]  /*2660*/  ISETP.NE.AND P2, PT, R20, -0x2, PT ;  /* 0xfffffffe1400780c */ /* 0x000fe40003f45270 */
[----:B------:R-:W-:Y:S01]  /*2670*/  IADD3 R27, P3, PT, R27, 0x8, RZ ;  /* 0x000000081b1b7810 */ /* 0x000fe20007f7e0ff */
[----:B------:R-:W-:-:S04]  /*2680*/  VIADD R14, R14, 0x2 ;  /* 0x000000020e0e7836 */ /* 0x000fc80000000000 */
[----:B------:R-:W-:Y:S02]  /*2690*/  IMAD.X R21, RZ, RZ, R21, P3 ;  /* 0x000000ffff157224 */ /* 0x000fe400018e0615 */
[----:B--2---:R-:W-:-:S04]  /*26a0*/  FADD R26, R26, R11 ;  /* 0x0000000b1a1a7221 */ /* 0x004fc80000000000 */
[----:B----4-:R-:W-:-:S04]  /*26b0*/  FADD R26, R26, R13 ;  /* 0x0000000d1a1a7221 */ /* 0x010fc80000000000 */
[----:B---3--:R-:W-:-:S04]  /*26c0*/  FADD R29, R26, R29 ;  /* 0x0000001d1a1d7221 */ /* 0x008fc80000000000 */
[----:B-----5:R-:W-:-:S04]  /*26d0*/  FADD R28, R29, R28 ;  /* 0x0000001c1d1c7221 */ /* 0x020fc80000000000 */
[----:B------:R-:W0:Y:S02]  /*26e0*/  F2F.F64.F32 R10, R28 ;  /* 0x0000001c000a7310 */ /* 0x000e240000201800 */
[----:B0-----:R-:W-:Y:S01]  /*26f0*/  DMUL R10, R10, UR4 ;  /* 0x000000040a0a7c28 */ /* 0x001fe20008000000 */
[----:B------:R-:W-:Y:S02]  /*2700*/  R2UR UR4, R16 ;  /* 0x00000000100472ca */ /* 0x000fe400000e0000 */
[----:B------:R-:W-:-:S07]  /*2710*/  R2UR UR5, R17 ;  /* 0x00000000110572ca */ /* 0x000fce00000e0000 */
[----:B------:R-:W0:Y:S06]  /*2720*/  F2F.F32.F64 R11, R10 ;  /* 0x0000000a000b7310 */ /* 0x000e2c0000301000 */
[----:B0-----:R0:W-:Y:S01]  /*2730*/  ST.E desc[UR4][R8.64+0x8], R11 ;  /* 0x0000080b08007985 */ /* 0x0011e2000c101904 */
[----:B------:R-:W-:Y:S05]  /*2740*/  @P2 BRA `(.L_x_35) ;  /* 0xfffffff800802947 */ /* 0x000fea000383ffff */
[----:B------:R-:W-:Y:S05]  /*2750*/  BSYNC.RECONVERGENT B3 ;  /* 0x0000000000037941 */ /* 0x000fea0003800200 */
.L_x_34:
[----:B------:R-:W-:-:S07]  /*2760*/  VIADD R27, R14, 0xffffffff ;  /* 0xffffffff0e1b7836 */ /* 0x000fce0000000000 */
.L_x_33:
[----:B------:R-:W1:Y:S02]  /*2770*/  LDCU UR4, c[0x0][0x388] ;  /* 0x00007100ff0477ac */ /* 0x000e640008000800 */
[----:B-1----:R-:W-:-:S09]  /*2780*/  ULOP3.LUT UP0, URZ, UR4, 0x1, URZ, 0xc0, !UPT ;  /* 0x0000000104ff7892 */ /* 0x002fd2000f80c0ff */
[----:B------:R-:W-:Y:S05]  /*2790*/  BRA.U !UP0, `(.L_x_36) ;  /* 0x0000000108c07547 */ /* 0x000fea000b800000 */
[C---:B------:R-:W-:Y:S02]  /*27a0*/  R2UR UR6, R16.reuse ;  /* 0x00000000100672ca */ /* 0x040fe400000e0000 */
[C---:B------:R-:W-:Y:S02]  /*27b0*/  R2UR UR7, R17.reuse ;  /* 0x00000000110772ca */ /* 0x040fe400000e0000 */
[----:B------:R-:W-:Y:S02]  /*27c0*/  R2UR UR4, R16 ;  /* 0x00000000100472ca */ /* 0x000fe400000e0000 */
[----:B------:R-:W-:-:S09]  /*27d0*/  R2UR UR5, R17 ;  /* 0x00000000110572ca */ /* 0x000fd200000e0000 */
[----:B0-----:R-:W2:Y:S04]  /*27e0*/  LD.E.64 R8, desc[UR6][R6.64+-0x8] ;  /* 0xfffff80606087980 */ /* 0x001ea8000c101b00 */
[----:B------:R-:W3:Y:S04]  /*27f0*/  LD.E.64 R30, desc[UR4][R6.64+0x8] ;  /* 0x00000804061e7980 */ /* 0x000ee8000c101b00 */
[----:B------:R-:W4:Y:S01]  /*2800*/  LD.E.64 R28, desc[UR4][R6.64] ;  /* 0x00000004061c7980 */ /* 0x000f22000c101b00 */
[----:B------:R-:W-:Y:S02]  /*2810*/  R2UR UR8, R16 ;  /* 0x00000000100872ca */ /* 0x000fe400000e0000 */
[----:B------:R-:W-:-:S02]  /*2820*/  R2UR UR9, R17 ;  /* 0x00000000110972ca */ /* 0x000fc400000e0000 */
[----:B------:R-:W-:Y:S02]  /*2830*/  R2UR UR12, R16 ;  /* 0x00000000100c72ca */ /* 0x000fe400000e0000 */
[----:B------:R-:W-:Y:S01]  /*2840*/  R2UR UR13, R17 ;  /* 0x00000000110d72ca */ /* 0x000fe200000e0000 */
[----:B--2---:R-:W-:-:S04]  /*2850*/  IMAD.WIDE.U32 R8, R15, 0x8, R8 ;  /* 0x000000080f087825 */ /* 0x004fc800078e0008 */
[----:B---3--:R-:W-:-:S04]  /*2860*/  IMAD.WIDE.U32 R30, R15, 0x8, R30 ;  /* 0x000000080f1e7825 */ /* 0x008fc800078e001e */
[----:B------:R-:W2:Y:S01]  /*2870*/  LD.E.64 R8, desc[UR8][R8.64] ;  /* 0x0000000808087980 */ /* 0x000ea2000c101b00 */
[----:B----4-:R-:W-:-:S03]  /*2880*/  IMAD.WIDE.U32 R28, R15, 0x8, R28 ;  /* 0x000000080f1c7825 */ /* 0x010fc600078e001c */
[----:B------:R2:W3:Y:S04]  /*2890*/  LD.E.64 R12, desc[UR6][R30.64] ;  /* 0x000000061e0c7980 */ /* 0x0004e8000c101b00 */
[----:B------:R-:W4:Y:S04]  /*28a0*/  LD.E.64 R20, desc[UR4][R28.64] ;  /* 0x000000041c147980 */ /* 0x000f28000c101b00 */
[----:B------:R-:W5:Y:S04]  /*28b0*/  LD.E.64 R32, desc[UR8][R28.64+0x8] ;  /* 0x000008081c207980 */ /* 0x000f68000c101b00 */
[----:B------:R-:W5:Y:S01]  /*28c0*/  LD.E.64 R10, desc[UR12][R28.64+-0x8] ;  /* 0xfffff80c1c0a7980 */ /* 0x000f62000c101b00 */
[----:B------:R-:W-:-:S02]  /*28d0*/  R2UR UR10, R16 ;  /* 0x00000000100a72ca */ /* 0x000fc400000e0000 */
[----:B------:R-:W-:Y:S01]  /*28e0*/  R2UR UR11, R17 ;  /* 0x00000000110b72ca */ /* 0x000fe200000e0000 */
[----:B--2---:R-:W-:-:S04]  /*28f0*/  IMAD.WIDE.U32 R30, R27, 0x4, R8 ;  /* 0x000000041b1e7825 */ /* 0x004fc800078e0008 */
[C---:B---3--:R-:W-:Y:S02]  /*2900*/  IMAD.WIDE.U32 R12, R27.reuse, 0x4, R12 ;  /* 0x000000041b0c7825 */ /* 0x048fe400078e000c */
[----:B------:R-:W2:Y:S02]  /*2910*/  LD.E R30, desc[UR8][R30.64] ;  /* 0x000000081e1e7980 */ /* 0x000ea4000c101900 */
[C---:B----4-:R-:W-:Y:S02]  /*2920*/  IMAD.WIDE.U32 R8, R27.reuse, 0x4, R20 ;  /* 0x000000041b087825 */ /* 0x050fe400078e0014 */
[----:B------:R-:W3:Y:S04]  /*2930*/  LD.E R12, desc[UR6][R12.64] ;  /* 0x000000060c0c7980 */ /* 0x000ee8000c101900 */
[----:B------:R-:W3:Y:S01]  /*2940*/  LD.E R29, desc[UR4][R8.64] ;  /* 0x00000004081d7980 */ /* 0x000ee2000c101900 */
[----:B-----5:R-:W-:-:S03]  /*2950*/  IMAD.WIDE.U32 R32, R27, 0x4, R32 ;  /* 0x000000041b207825 */ /* 0x020fc600078e0020 */
[----:B------:R-:W4:Y:S01]  /*2960*/  LD.E R26, desc[UR4][R8.64+0x4] ;  /* 0x00000404081a7980 */ /* 0x000f22000c101900 */
[----:B------:R-:W-:-:S03]  /*2970*/  IMAD.WIDE.U32 R10, R27, 0x4, R10 ;  /* 0x000000041b0a7825 */ /* 0x000fc600078e000a */
[----:B------:R-:W5:Y:S01]  /*2980*/  LD.E R14, desc[UR10][R32.64] ;  /* 0x0000000a200e7980 */ /* 0x000f62000c101900 */
[----:B------:R-:W-:-:S03]  /*2990*/  IMAD.WIDE R20, R27, 0x4, R20 ;  /* 0x000000041b147825 */ /* 0x000fc600078e0214 */
[----:B------:R-:W4:Y:S04]  /*29a0*/  LD.E R10, desc[UR10][R10.64] ;  /* 0x0000000a0a0a7980 */ /* 0x000f28000c101900 */
[----:B------:R-:W4:Y:S01]  /*29b0*/  LD.E R20, desc[UR6][R20.64+-0x4] ;  /* 0xfffffc0614147980 */ /* 0x000f22000c101900 */
[----:B------:R-:W-:Y:S01]  /*29c0*/  UMOV UR4, 0x92492492 ;  /* 0x9249249200047882 */ /* 0x000fe20000000000 */
[----:B------:R-:W-:Y:S01]  /*29d0*/  UMOV UR5, 0x3fc24924 ;  /* 0x3fc2492400057882 */ /* 0x000fe20000000000 */
[----:B---3--:R-:W-:-:S04]  /*29e0*/  FADD R29, R29, R12 ;  /* 0x0000000c1d1d7221 */ /* 0x008fc80000000000 */
[----:B--2---:R-:W-:-:S04]  /*29f0*/  FADD R29, R29, R30 ;  /* 0x0000001e1d1d7221 */ /* 0x004fc80000000000 */
[----:B-----5:R-:W-:-:S04]  /*2a00*/  FADD R29, R29, R14 ;  /* 0x0000000e1d1d7221 */ /* 0x020fc80000000000 */
[----:B----4-:R-:W-:-:S04]  /*2a10*/  FADD R29, R29, R10 ;  /* 0x0000000a1d1d7221 */ /* 0x010fc80000000000 */
[----:B------:R-:W-:-:S04]  /*2a20*/  FADD R29, R29, R26 ;  /* 0x0000001a1d1d7221 */ /* 0x000fc80000000000 */
[----:B------:R-:W-:-:S04]  /*2a30*/  FADD R29, R29, R20 ;  /* 0x000000141d1d7221 */ /* 0x000fc80000000000 */
[----:B------:R-:W0:Y:S02]  /*2a40*/  F2F.F64.F32 R10, R29 ;  /* 0x0000001d000a7310 */ /* 0x000e240000201800 */
[----:B0-----:R-:W-:Y:S01]  /*2a50*/  DMUL R10, R10, UR4 ;  /* 0x000000040a0a7c28 */ /* 0x001fe20008000000 */
[----:B------:R-:W-:Y:S02]  /*2a60*/  R2UR UR4, R16 ;  /* 0x00000000100472ca */ /* 0x000fe400000e0000 */
[----:B------:R-:W-:-:S07]  /*2a70*/  R2UR UR5, R17 ;  /* 0x00000000110572ca */ /* 0x000fce00000e0000 */
[----:B------:R-:W0:Y:S06]  /*2a80*/  F2F.F32.F64 R11, R10 ;  /* 0x0000000a000b7310 */ /* 0x000e2c0000301000 */
[----:B0-----:R1:W-:Y:S02]  /*2a90*/  ST.E desc[UR4][R8.64], R11 ;  /* 0x0000000b08007985 */ /* 0x0013e4000c101904 */
.L_x_36:
[C---:B------:R-:W-:Y:S01]  /*2aa0*/  ISETP.NE.AND P2, PT, R15.reuse, R0, PT ;  /* 0x000000000f00720c */ /* 0x040fe20003f45270 */
[----:B------:R-:W-:-:S12]  /*2ab0*/  VIADD R15, R15, 0x1 ;  /* 0x000000010f0f7836 */ /* 0x000fd80000000000 */
[----:B------:R-:W-:Y:S05]  /*2ac0*/  @P2 BRA `(.L_x_37) ;  /* 0xfffffff4007c2947 */ /* 0x000fea000383ffff */
[----:B------:R-:W-:Y:S05]  /*2ad0*/  BSYNC.RECONVERGENT B2 ;  /* 0x0000000000027941 */ /* 0x000fea0003800200 */
.L_x_32:
[----:B------:R-:W-:Y:S05]  /*2ae0*/  @P1 BRA `(.L_x_38) ;  /* 0xfffffff400581947 */ /* 0x000fea000383ffff */
[----:B------:R-:W-:Y:S05]  /*2af0*/  BSYNC.RECONVERGENT B1 ;  /* 0x0000000000017941 */ /* 0x000fea0003800200 */
.L_x_31:
[----:B------:R-:W-:Y:S05]  /*2b00*/  @P0 BRA `(.L_x_39) ;  /* 0xfffffff4003c0947 */ /* 0x000fea000383ffff */
[----:B------:R-:W-:Y:S05]  /*2b10*/  BSYNC.RECONVERGENT B0 ;  /* 0x0000000000007941 */ /* 0x000fea0003800200 */
.L_x_30:
[----:B------:R-:W2:Y:S02]  /*2b20*/  LDCU UR4, c[0x0][0x390] ;  /* 0x00007200ff0477ac */ /* 0x000ea40008000800 */
[----:B--2---:R-:W-:Y:S01]  /*2b30*/  USHF.R.S32.HI UR4, URZ, 0x1f, UR4 ;  /* 0x0000001fff047899 */ /* 0x004fe20008011404 */
[----:B------:R-:W-:-:S06]  /*2b40*/  CS2R R4, SR_CLOCKLO ;  /* 0x0000000000047805 */ /* 0x000fcc0000015000 */
[----:B01----:R-:W-:-:S05]  /*2b50*/  IADD3 R9, P0, PT, -R22, R4, RZ ;  /* 0x0000000416097210 */ /* 0x003fca0007f1e1ff */
[----:B------:R-:W-:-:S05]  /*2b60*/  IMAD.X R0, R5, 0x1, ~R23, P0 ;  /* 0x0000000105007824 */ /* 0x000fca00000e0e17 */
[----:B------:R-:W-:-:S04]  /*2b70*/  LOP3.LUT R3, R0, UR4, RZ, 0xfc, !PT ;  /* 0x0000000400037c12 */ /* 0x000fc8000f8efcff */
[----:B------:R-:W-:-:S13]  /*2b80*/  ISETP.NE.U32.AND P0, PT, R3, RZ, PT ;  /* 0x000000ff0300720c */ /* 0x000fda0003f05070 */
[----:B------:R-:W-:Y:S05]  /*2b90*/  @P0 BRA `(.L_x_40) ;  /* 0x0000000000540947 */ /* 0x000fea0003800000 */
[----:B------:R-:W0:Y:S02]  /*2ba0*/  LDCU UR4, c[0x0][0x390] ;  /* 0x00007200ff0477ac */ /* 0x000e240008000800 */
[----:B0-----:R-:W0:Y:S01]  /*2bb0*/  I2F.U32.RP R3, UR4 ;  /* 0x0000000400037d06 */ /* 0x001e220008209000 */
[----:B------:R-:W-:-:S07]  /*2bc0*/  ISETP.NE.U32.AND P2, PT, RZ, UR4, PT ;  /* 0x00000004ff007c0c */ /* 0x000fce000bf45070 */
[----:B0-----:R-:W0:Y:S02]  /*2bd0*/  MUFU.RCP R3, R3 ;  /* 0x0000000300037308 */ /* 0x001e240000001000 */
[----:B0-----:R-:W-:-:S06]  /*2be0*/  VIADD R4, R3, 0xffffffe ;  /* 0x0ffffffe03047836 */ /* 0x001fcc0000000000 */
[----:B------:R0:W1:Y:S02]  /*2bf0*/  F2I.FTZ.U32.TRUNC.NTZ R5, R4 ;  /* 0x0000000400057305 */ /* 0x000064000021f000 */
[----:B0-----:R-:W-:Y:S02]  /*2c00*/  IMAD.MOV.U32 R4, RZ, RZ, RZ ;  /* 0x000000ffff047224 */ /* 0x001fe400078e00ff */
[----:B-1----:R-:W-:-:S04]  /*2c10*/  IMAD.MOV R7, RZ, RZ, -R5 ;  /* 0x000000ffff077224 */ /* 0x002fc800078e0a05 */
        /* <DEDUP_REMOVED lines=13> */
.L_x_40:
[----:B------:R-:W-:Y:S01]  /*2cf0*/  IMAD.U32 R3, RZ, RZ, UR4 ;  /* 0x00000004ff037e24 */ /* 0x000fe2000f8e00ff */
[----:B------:R-:W-:-:S07]  /*2d00*/  MOV R8, 0x2d20 ;  /* 0x00002d2000087802 */ /* 0x000fce0000000f00 */
[----:B------:R-:W-:Y:S05]  /*2d10*/  CALL.REL.NOINC `($__internal_0_$__cuda_sm20_div_s64) ;  /* 0x0000000000807944 */ /* 0x000fea0003c00000 */
[----:B------:R-:W-:Y:S02]  /*2d20*/  IMAD.MOV.U32 R8, RZ, RZ, R0 ;  /* 0x000000ffff087224 */ /* 0x000fe400078e0000 */
[----:B------:R-:W-:-:S07]  /*2d30*/  IMAD.MOV.U32 R9, RZ, RZ, R3 ;  /* 0x000000ffff097224 */ /* 0x000fce00078e0003 */
.L_x_41:
[----:B------:R-:W-:Y:S01]  /*2d40*/  MOV R0, 0x10 ;  /* 0x0000001000007802 */ /* 0x000fe20000000f00 */
[----:B------:R0:W-:Y:S01]  /*2d50*/  STL.64 [R1], R8 ;  /* 0x0000000801007387 */ /* 0x0001e20000100a00 */
[----:B------:R-:W1:Y:S01]  /*2d60*/  LDCU.64 UR4, c[0x4][0x28] ;  /* 0x01000500ff0477ac */ /* 0x000e620008000a00 */
[----:B------:R-:W-:Y:S01]  /*2d70*/  IMAD.MOV.U32 R6, RZ, RZ, R24 ;  /* 0x000000ffff067224 */ /* 0x000fe200078e0018 */
[----:B------:R0:W2:Y:S01]  /*2d80*/  LDC.64 R10, c[0x4][R0] ;  /* 0x01000000000a7b82 */ /* 0x0000a20000000a00 */
[----:B------:R-:W-:Y:S02]  /*2d90*/  IMAD.MOV.U32 R7, RZ, RZ, R2 ;  /* 0x000000ffff077224 */ /* 0x000fe400078e0002 */
[----:B-1----:R-:W-:Y:S02]  /*2da0*/  IMAD.U32 R4, RZ, RZ, UR4 ;  /* 0x00000004ff047e24 */ /* 0x002fe4000f8e00ff */
[----:B0-----:R-:W-:-:S07]  /*2db0*/  IMAD.U32 R5, RZ, RZ, UR5 ;  /* 0x00000005ff057e24 */ /* 0x001fce000f8e00ff */
[----:B------:R-:W-:-:S07]  /*2dc0*/  LEPC R20, `(.L_x_42) ;  /* 0x000000001014794e */ /* 0x000fce0000000000 */
[----:B--2---:R-:W-:Y:S05]  /*2dd0*/  CALL.ABS.NOINC R10 ;  /* 0x000000000a007343 */ /* 0x004fea0003c00000 */
.L_x_42:
[----:B------:R-:W-:Y:S02]  /*2de0*/  R2UR UR4, R16 ;  /* 0x00000000100472ca */ /* 0x000fe400000e0000 */
[----:B------:R-:W-:-:S13]  /*2df0*/  R2UR UR5, R17 ;  /* 0x00000000110572ca */ /* 0x000fda00000e0000 */
[----:B------:R-:W2:Y:S01]  /*2e00*/  LD.E.64 R6, desc[UR4][R18.64] ;  /* 0x0000000412067980 */ /* 0x000ea2000c101b00 */
[----:B------:R-:W-:-:S04]  /*2e10*/  MOV R2, 0x8 ;  /* 0x0000000800027802 */ /* 0x000fc80000000f00 */
[----:B------:R0:W1:Y:S02]  /*2e20*/  LDC.64 R8, c[0x4][R2] ;  /* 0x0100000002087b82 */ /* 0x0000640000000a00 */
[----:B-12---:R0:W5:Y:S02]  /*2e30*/  LD.E.64 R4, desc[UR4][R6.64] ;  /* 0x0000000406047980 */ /* 0x006164000c101b00 */
[----:B------:R-:W-:-:S07]  /*2e40*/  LEPC R20, `(.L_x_43) ;  /* 0x000000001014794e */ /* 0x000fce0000000000 */
[----:B0----5:R-:W-:Y:S05]  /*2e50*/  CALL.ABS.NOINC R8 ;  /* 0x0000000008007343 */ /* 0x021fea0003c00000 */
.L_x_43:
[----:B------:R-:W-:Y:S02]  /*2e60*/  R2UR UR4, R16 ;  /* 0x00000000100472ca */ /* 0x000fe400000e0000 */
[----:B------:R-:W-:-:S13]  /*2e70*/  R2UR UR5, R17 ;  /* 0x00000000110572ca */ /* 0x000fda00000e0000 */
[----:B------:R0:W5:Y:S01]  /*2e80*/  LD.E.64 R4, desc[UR4][R18.64] ;  /* 0x0000000412047980 */ /* 0x000162000c101b00 */
[----:B------:R0:W1:Y:S02]  /*2e90*/  LDC.64 R6, c[0x4][R2] ;  /* 0x0100000002067b82 */ /* 0x0000640000000a00 */
[----:B------:R-:W-:-:S07]  /*2ea0*/  LEPC R20, `(.L_x_44) ;  /* 0x000000001014794e */ /* 0x000fce0000000000 */
[----:B01---5:R-:W-:Y:S05]  /*2eb0*/  CALL.ABS.NOINC R6 ;  /* 0x0000000006007343 */ /* 0x023fea0003c00000 */
.L_x_44:
[----:B------:R-:W0:Y:S01]  /*2ec0*/  LDC.64 R2, c[0x4][R2] ;  /* 0x0100000002027b82 */ /* 0x000e220000000a00 */
[----:B------:R-:W-:Y:S02]  /*2ed0*/  IMAD.MOV.U32 R4, RZ, RZ, R18 ;  /* 0x000000ffff047224 */ /* 0x000fe400078e0012 */
[----:B------:R-:W-:-:S07]  /*2ee0*/  IMAD.MOV.U32 R5, RZ, RZ, R19 ;  /* 0x000000ffff057224 */ /* 0x000fce00078e0013 */
[----:B------:R-:W-:-:S07]  /*2ef0*/  LEPC R20, `(.L_x_45) ;  /* 0x000000001014794e */ /* 0x000fce0000000000 */
[----:B0-----:R-:W-:Y:S05]  /*2f00*/  CALL.ABS.NOINC R2 ;  /* 0x0000000002007343 */ /* 0x001fea0003c00000 */
.L_x_45:
[----:B------:R-:W-:Y:S05]  /*2f10*/  EXIT ;  /* 0x000000000000794d */ /* 0x000fea0003800000 */
        .weak           $__internal_0_$__cuda_sm20_div_s64
        .type           $__internal_0_$__cuda_sm20_div_s64,@function
        .size           $__internal_0_$__cuda_sm20_div_s64,(.L_x_71 - $__internal_0_$__cuda_sm20_div_s64)
$__internal_0_$__cuda_sm20_div_s64:
[-C--:B------:R-:W-:Y:S02]  /*2f20*/  IADD3 R4, P1, PT, RZ, -R25.reuse, RZ ;  /* 0x80000019ff047210 */ /* 0x080fe40007f3e0ff */
[----:B------:R-:W-:Y:S02]  /*2f30*/  ISETP.GE.AND P0, PT, R3, RZ, PT ;  /* 0x000000ff0300720c */ /* 0x000fe40003f06270 */
[----:B------:R-:W-:Y:S01]  /*2f40*/  ISETP.GE.AND P3, PT, R0, RZ, PT ;  /* 0x000000ff0000720c */ /* 0x000fe20003f66270 */
[----:B------:R-:W-:Y:S01]  /*2f50*/  IMAD.X R6, RZ, RZ, ~R3, P1 ;  /* 0x000000ffff067224 */ /* 0x000fe200008e0e03 */
[----:B------:R-:W-:-:S04]  /*2f60*/  SEL R4, R4, R25, !P0 ;  /* 0x0000001904047207 */ /* 0x000fc80004000000 */
[----:B------:R-:W-:-:S04]  /*2f70*/  SEL R5, R6, R3, !P0 ;  /* 0x0000000306057207 */ /* 0x000fc80004000000 */
[----:B------:R-:W0:Y:S08]  /*2f80*/  I2F.U64.RP R12, R4 ;  /* 0x00000004000c7312 */ /* 0x000e300000309000 */
[----:B0-----:R-:W0:Y:S02]  /*2f90*/  MUFU.RCP R12, R12 ;  /* 0x0000000c000c7308 */ /* 0x001e240000001000 */
[----:B0-----:R-:W-:-:S06]  /*2fa0*/  VIADD R6, R12, 0x1ffffffe ;  /* 0x1ffffffe0c067836 */ /* 0x001fcc0000000000 */
[----:B------:R-:W0:Y:S02]  /*2fb0*/  F2I.U64.TRUNC R6, R6 ;  /* 0x0000000600067311 */ /* 0x000e24000020d800 */
[----:B0-----:R-:W-:-:S04]  /*2fc0*/  IMAD.WIDE.U32 R10, R6, R4, RZ ;  /* 0x00000004060a7225 */ /* 0x001fc800078e00ff */
[----:B------:R-:W-:Y:S01]  /*2fd0*/  IMAD R11, R6, R5, R11 ;  /* 0x00000005060b7224 */ /* 0x000fe200078e020b */
[----:B------:R-:W-:-:S03]  /*2fe0*/  IADD3 R13, P0, PT, RZ, -R10, RZ ;  /* 0x8000000aff0d7210 */ /* 0x000fc60007f1e0ff */
[----:B------:R-:W-:Y:S02]  /*2ff0*/  IMAD R11, R7, R4, R11 ;  /* 0x00000004070b7224 */ /* 0x000fe400078e020b */
[----:B------:R-:W-:-:S04]  /*3000*/  IMAD.HI.U32 R10, R6, R13, RZ ;  /* 0x0000000d060a7227 */ /* 0x000fc800078e00ff */
[----:B------:R-:W-:Y:S02]  /*3010*/  IMAD.X R15, RZ, RZ, ~R11, P0 ;  /* 0x000000ffff0f7224 */ /* 0x000fe400000e0e0b */
[----:B------:R-:W-:Y:S02]  /*3020*/  IMAD.MOV.U32 R11, RZ, RZ, R6 ;  /* 0x000000ffff0b7224 */ /* 0x000fe400078e0006 */
[-C--:B------:R-:W-:Y:S02]  /*3030*/  IMAD R21, R7, R15.reuse, RZ ;  /* 0x0000000f07157224 */ /* 0x080fe400078e02ff */
[----:B------:R-:W-:-:S04]  /*3040*/  IMAD.WIDE.U32 R10, P0, R6, R15, R10 ;  /* 0x0000000f060a7225 */ /* 0x000fc8000780000a */
[----:B------:R-:W-:-:S04]  /*3050*/  IMAD.HI.U32 R10, P1, R7, R13, R10 ;  /* 0x0000000d070a7227 */ /* 0x000fc8000782000a */
[----:B------:R-:W-:Y:S01]  /*3060*/  IMAD.HI.U32 R13, R7, R15, RZ ;  /* 0x0000000f070d7227 */ /* 0x000fe200078e00ff */
[----:B------:R-:W-:-:S03]  /*3070*/  IADD3 R11, P2, PT, R21, R10, RZ ;  /* 0x0000000a150b7210 */ /* 0x000fc60007f5e0ff */
[----:B------:R-:W-:Y:S02]  /*3080*/  IMAD.X R13, R13, 0x1, R7, P0 ;  /* 0x000000010d0d7824 */ /* 0x000fe400000e0607 */
[----:B------:R-:W-:-:S03]  /*3090*/  IMAD.WIDE.U32 R6, R11, R4, RZ ;  /* 0x000000040b067225 */ /* 0x000fc600078e00ff */
[----:B------:R-:W-:Y:S01]  /*30a0*/  IADD3.X R13, PT, PT, RZ, RZ, R13, P2, P1 ;  /* 0x000000ffff0d7210 */ /* 0x000fe200017e240d */
[----:B------:R-:W-:Y:S01]  /*30b0*/  IMAD R7, R11, R5, R7 ;  /* 0x000000050b077224 */ /* 0x000fe200078e0207 */
[----:B------:R-:W-:Y:S02]  /*30c0*/  IADD3 R15, P0, PT, RZ, -R6, RZ ;  /* 0x80000006ff0f7210 */ /* 0x000fe40007f1e0ff */
[----:B------:R-:W-:Y:S01]  /*30d0*/  IADD3 R6, P4, PT, RZ, -R9, RZ ;  /* 0x80000009ff067210 */ /* 0x000fe20007f9e0ff */
[----:B------:R-:W-:Y:S02]  /*30e0*/  IMAD R7, R13, R4, R7 ;  /* 0x000000040d077224 */ /* 0x000fe400078e0207 */
[----:B------:R-:W-:Y:S01]  /*30f0*/  IMAD.HI.U32 R10, R11, R15, RZ ;  /* 0x0000000f0b0a7227 */ /* 0x000fe200078e00ff */
[----:B------:R-:W-:-:S03]  /*3100*/  SEL R9, R6, R9, !P3 ;  /* 0x0000000906097207 */ /* 0x000fc60005800000 */
[----:B------:R-:W-:-:S04]  /*3110*/  IMAD.X R12, RZ, RZ, ~R7, P0 ;  /* 0x000000ffff0c7224 */ /* 0x000fc800000e0e07 */
[----:B------:R-:W-:-:S04]  /*3120*/  IMAD.WIDE.U32 R10, P0, R11, R12, R10 ;  /* 0x0000000c0b0a7225 */ /* 0x000fc8000780000a */
[C---:B------:R-:W-:Y:S02]  /*3130*/  IMAD R7, R13.reuse, R12, RZ ;  /* 0x0000000c0d077224 */ /* 0x040fe400078e02ff */
[----:B------:R-:W-:-:S04]  /*3140*/  IMAD.HI.U32 R10, P1, R13, R15, R10 ;  /* 0x0000000f0d0a7227 */ /* 0x000fc8000782000a */
[----:B------:R-:W-:Y:S01]  /*3150*/  IMAD.X R11, RZ, RZ, ~R0, P4 ;  /* 0x000000ffff0b7224 */ /* 0x000fe200020e0e00 */
[----:B------:R-:W-:Y:S01]  /*3160*/  IADD3 R10, P2, PT, R7, R10, RZ ;  /* 0x0000000a070a7210 */ /* 0x000fe20007f5e0ff */
[----:B------:R-:W-:-:S03]  /*3170*/  IMAD.HI.U32 R12, R13, R12, RZ ;  /* 0x0000000c0d0c7227 */ /* 0x000fc600078e00ff */
[-C--:B------:R-:W-:Y:S01]  /*3180*/  SEL R11, R11, R0.reuse, !P3 ;  /* 0x000000000b0b7207 */ /* 0x080fe20005800000 */
[----:B------:R-:W-:Y:S01]  /*3190*/  IMAD.HI.U32 R6, R10, R9, RZ ;  /* 0x000000090a067227 */ /* 0x000fe200078e00ff */
[----:B------:R-:W-:-:S03]  /*31a0*/  LOP3.LUT R0, R3, R0, RZ, 0x3c, !PT ;  /* 0x0000000003007212 */ /* 0x000fc600078e3cff */
[----:B------:R-:W-:Y:S02]  /*31b0*/  IMAD.X R13, R12, 0x1, R13, P0 ;  /* 0x000000010c0d7824 */ /* 0x000fe400000e060d */
[----:B------:R-:W-:-:S03]  /*31c0*/  IMAD.MOV.U32 R7, RZ, RZ, RZ ;  /* 0x000000ffff077224 */ /* 0x000fc600078e00ff */
[----:B------:R-:W-:Y:S01]  /*31d0*/  IADD3.X R12, PT, PT, RZ, RZ, R13, P2, P1 ;  /* 0x000000ffff0c7210 */ /* 0x000fe200017e240d */
[----:B------:R-:W-:-:S04]  /*31e0*/  IMAD.WIDE.U32 R6, R10, R11, R6 ;  /* 0x0000000b0a067225 */ /* 0x000fc800078e0006 */
[C---:B------:R-:W-:Y:S02]  /*31f0*/  IMAD R13, R12.reuse, R11, RZ ;  /* 0x0000000b0c0d7224 */ /* 0x040fe400078e02ff */
[----:B------:R-:W-:-:S04]  /*3200*/  IMAD.HI.U32 R6, P0, R12, R9, R6 ;  /* 0x000000090c067227 */ /* 0x000fc80007800006 */
[----:B------:R-:W-:Y:S01]  /*3210*/  IMAD.HI.U32 R15, R12, R11, RZ ;  /* 0x0000000b0c0f7227 */ /* 0x000fe200078e00ff */
[----:B------:R-:W-:-:S03]  /*3220*/  IADD3 R13, P1, PT, R13, R6, RZ ;  /* 0x000000060d0d7210 */ /* 0x000fc60007f3e0ff */
[----:B------:R-:W-:Y:S02]  /*3230*/  IMAD.X R15, RZ, RZ, R15, P0 ;  /* 0x000000ffff0f7224 */ /* 0x000fe400000e060f */
[----:B------:R-:W-:-:S04]  /*3240*/  IMAD.WIDE.U32 R6, R13, R4, RZ ;  /* 0x000000040d067225 */ /* 0x000fc800078e00ff */
[----:B------:R-:W-:Y:S01]  /*3250*/  IMAD.X R15, RZ, RZ, R15, P1 ;  /* 0x000000ffff0f7224 */ /* 0x000fe200008e060f */
[----:B------:R-:W-:Y:S01]  /*3260*/  IADD3 R21, P1, PT, -R6, R9, RZ ;  /* 0x0000000906157210 */ /* 0x000fe20007f3e1ff */
[----:B------:R-:W-:-:S03]  /*3270*/  IMAD R7, R13, R5, R7 ;  /* 0x000000050d077224 */ /* 0x000fc600078e0207 */
[-C--:B------:R-:W-:Y:S01]  /*3280*/  ISETP.GE.U32.AND P0, PT, R21, R4.reuse, PT ;  /* 0x000000041500720c */ /* 0x080fe20003f06070 */
[----:B------:R-:W-:-:S04]  /*3290*/  IMAD R6, R15, R4, R7 ;  /* 0x000000040f067224 */ /* 0x000fc800078e0207 */
[----:B------:R-:W-:Y:S01]  /*32a0*/  IMAD.X R11, R11, 0x1, ~R6, P1 ;  /* 0x000000010b0b7824 */ /* 0x000fe200008e0e06 */
[----:B------:R-:W-:Y:S02]  /*32b0*/  IADD3 R7, P1, PT, R21, -R4, RZ ;  /* 0x8000000415077210 */ /* 0x000fe40007f3e0ff */
[----:B------:R-:W-:Y:S02]  /*32c0*/  IADD3 R6, P2, PT, R13, 0x1, RZ ;  /* 0x000000010d067810 */ /* 0x000fe40007f5e0ff */
[C---:B------:R-:W-:Y:S01]  /*32d0*/  ISETP.GE.U32.AND.EX P0, PT, R11.reuse, R5, PT, P0 ;  /* 0x000000050b00720c */ /* 0x040fe20003f06100 */
[----:B------:R-:W-:Y:S02]  /*32e0*/  IMAD.X R9, R11, 0x1, ~R5, P1 ;  /* 0x000000010b097824 */ /* 0x000fe400008e0e05 */
[----:B------:R-:W-:Y:S01]  /*32f0*/  IMAD.X R10, RZ, RZ, R15, P2 ;  /* 0x000000ffff0a7224 */ /* 0x000fe200010e060f */
[----:B------:R-:W-:Y:S02]  /*3300*/  SEL R7, R7, R21, P0 ;  /* 0x0000001507077207 */ /* 0x000fe40000000000 */
[----:B------:R-:W-:-:S02]  /*3310*/  SEL R13, R6, R13, P0 ;  /* 0x0000000d060d7207 */ /* 0x000fc40000000000 */
[----:B------:R-:W-:Y:S02]  /*3320*/  SEL R9, R9, R11, P0 ;  /* 0x0000000b09097207 */ /* 0x000fe40000000000 */
[----:B------:R-:W-:Y:S02]  /*3330*/  ISETP.GE.U32.AND P1, PT, R7, R4, PT ;  /* 0x000000040700720c */ /* 0x000fe40003f26070 */
[----:B------:R-:W-:Y:S02]  /*3340*/  SEL R6, R10, R15, P0 ;  /* 0x0000000f0a067207 */ /* 0x000fe40000000000 */
[----:B------:R-:W-:Y:S02]  /*3350*/  IADD3 R4, P2, PT, R13, 0x1, RZ ;  /* 0x000000010d047810 */ /* 0x000fe40007f5e0ff */
[----:B------:R-:W-:Y:S01]  /*3360*/  ISETP.GE.U32.AND.EX P0, PT, R9, R5, PT, P1 ;  /* 0x000000050900720c */ /* 0x000fe20003f06110 */
[----:B------:R-:W-:Y:S01]  /*3370*/  IMAD.MOV.U32 R9, RZ, RZ, 0x0 ;  /* 0x00000000ff097424 */ /* 0x000fe200078e00ff */
[----:B------:R-:W-:Y:S01]  /*3380*/  ISETP.GE.AND P1, PT, R0, RZ, PT ;  /* 0x000000ff0000720c */ /* 0x000fe20003f26270 */
[----:B------:R-:W-:Y:S01]  /*3390*/  IMAD.X R5, RZ, RZ, R6, P2 ;  /* 0x000000ffff057224 */ /* 0x000fe200010e0606 */
[----:B------:R-:W-:-:S04]  /*33a0*/  SEL R4, R4, R13, P0 ;  /* 0x0000000d04047207 */ /* 0x000fc80000000000 */
[----:B------:R-:W-:Y:S02]  /*33b0*/  SEL R5, R5, R6, P0 ;  /* 0x0000000605057207 */ /* 0x000fe40000000000 */
[-C--:B------:R-:W-:Y:S02]  /*33c0*/  IADD3 R7, P2, PT, RZ, -R4.reuse, RZ ;  /* 0x80000004ff077210 */ /* 0x080fe40007f5e0ff */
[----:B------:R-:W-:Y:S02]  /*33d0*/  ISETP.NE.U32.AND P0, PT, R25, RZ, PT ;  /* 0x000000ff1900720c */ /* 0x000fe40003f05070 */
[----:B------:R-:W-:Y:S01]  /*33e0*/  SEL R0, R7, R4, !P1 ;  /* 0x0000000407007207 */ /* 0x000fe20004800000 */
[----:B------:R-:W-:Y:S01]  /*33f0*/  IMAD.X R6, RZ, RZ, ~R5, P2 ;  /* 0x000000ffff067224 */ /* 0x000fe200010e0e05 */
[----:B------:R-:W-:-:S04]  /*3400*/  ISETP.NE.AND.EX P0, PT, R3, RZ, PT, P0 ;  /* 0x000000ff0300720c */ /* 0x000fc80003f05300 */
[----:B------:R-:W-:Y:S02]  /*3410*/  SEL R3, R6, R5, !P1 ;  /* 0x0000000506037207 */ /* 0x000fe40004800000 */
[----:B------:R-:W-:Y:S02]  /*3420*/  SEL R0, R0, 0xffffffff, P0 ;  /* 0xffffffff00007807 */ /* 0x000fe40000000000 */
[----:B------:R-:W-:Y:S01]  /*3430*/  SEL R3, R3, 0xffffffff, P0 ;  /* 0xffffffff03037807 */ /* 0x000fe20000000000 */
[----:B------:R-:W-:Y:S06]  /*3440*/  RET.REL.NODEC R8 `(_Z13stencil_gpu_2iiiii) ;  /* 0xffffffc808ec7950 */ /* 0x000fec0003c3ffff */
.L_x_46:
[----:B------:R-:W-:-:S00]  /*3450*/  BRA `(.L_x_46) ;  /* 0xfffffffc00fc7947 */ /* 0x000fc0000383ffff */
[----:B------:R-:W-:-:S00]  /*3460*/  NOP ;  /* 0x0000000000007918 */ /* 0x000fc00000000000 */
        /* <DEDUP_REMOVED lines=9> */
.L_x_71:


//--------------------- .text._Z13stencil_gpu_1iiiii --------------------------
	.section	.text._Z13stencil_gpu_1iiiii,"ax",@progbits
	.align	128
        .global         _Z13stencil_gpu_1iiiii
        .type           _Z13stencil_gpu_1iiiii,@function
        .size           _Z13stencil_gpu_1iiiii,(.L_x_72 - _Z13stencil_gpu_1iiiii)
        .other          _Z13stencil_gpu_1iiiii,@"STO_CUDA_ENTRY STV_DEFAULT"
_Z13stencil_gpu_1iiiii:
.text._Z13stencil_gpu_1iiiii:
        /* <DEDUP_REMOVED lines=14> */
.L_x_47:
[----:B------:R-:W-:Y:S01]  /*00e0*/  CS2R R26, SR_CLOCKLO ;  /* 0x00000000001a7805 */ /* 0x000fe20000015000 */
[----:B------:R-:W0:Y:S01]  /*00f0*/  LDC R16, c[0x0][0x388] ;  /* 0x0000e200ff107b82 */ /* 0x000e220000000800 */
[----:B------:R-:W1:Y:S01]  /*0100*/  LDCU.64 UR4, c[0x0][0x380] ;  /* 0x00007000ff0477ac */ /* 0x000e620008000a00 */
[----:B------:R-:W-:-:S06]  /*0110*/  MOV R0, 0x0 ;  /* 0x0000000000007802 */ /* 0x000fcc0000000f00 */
[----:B------:R2:W3:Y:S01]  /*0120*/  LDC.64 R6, c[0x4][R0] ;  /* 0x0100000000067b82 */ /* 0x0004e20000000a00 */
[----:B-1----:R-:W-:-:S06]  /*0130*/  UIMAD UR4, UR5, UR4, URZ ;  /* 0x00000004050472a4 */ /* 0x002fcc000f8e02ff */
[----:B0-----:R-:W-:-:S04]  /*0140*/  IMAD R16, R16, UR4, RZ ;  /* 0x0000000410107c24 */ /* 0x001fc8000f8e02ff */
[----:B------:R-:W-:-:S04]  /*0150*/  IMAD.WIDE R22, R16, 0x4, RZ ;  /* 0x0000000410167825 */ /* 0x000fc800078e02ff */
[----:B------:R-:W-:Y:S01]  /*0160*/  IMAD.MOV.U32 R5, RZ, RZ, R23 ;  /* 0x000000ffff057224 */ /* 0x000fe200078e0017 */
[----:B--23--:R-:W-:-:S07]  /*0170*/  MOV R4, R22 ;  /* 0x0000001600047202 */ /* 0x00cfce0000000f00 */
[----:B------:R-:W-:-:S07]  /*0180*/  LEPC R20, `(.L_x_48) ;  /* 0x000000001014794e */ /* 0x000fce0000000000 */
[----:B------:R-:W-:Y:S05]  /*0190*/  CALL.ABS.NOINC R6 ;  /* 0x0000000006007343 */ /* 0x000fea0003c00000 */
.L_x_48:
[----:B------:R-:W0:Y:S01]  /*01a0*/  LDC.64 R24, c[0x0][0x358] ;  /* 0x0000d600ff187b82 */ /* 0x000e220000000a00 */
[----:B------:R-:W-:Y:S01]  /*01b0*/  ISETP.NE.AND P0, PT, R16, RZ, PT ;  /* 0x000000ff1000720c */ /* 0x000fe20003f05270 */
[----:B------:R-:W-:Y:S02]  /*01c0*/  IMAD.MOV.U32 R16, RZ, RZ, R4 ;  /* 0x000000ffff107224 */ /* 0x000fe400078e0004 */
[----:B------:R-:W-:-:S10]  /*01d0*/  IMAD.MOV.U32 R17, RZ, RZ, R5 ;  /* 0x000000ffff117224 */ /* 0x000fd400078e0005 */
[----:B------:R-:W-:Y:S05]  /*01e0*/  @!P0 BRA `(.L_x_49) ;  /* 0x0000000400088947 */ /* 0x000fea0003800000 */
[----:B------:R-:W-:Y:S01]  /*01f0*/  ISETP.GT.U32.AND P0, PT, R22, RZ, PT ;  /* 0x000000ff1600720c */ /* 0x000fe20003f04070 */
[----:B------:R-:W-:Y:S02]  /*0200*/  IMAD.MOV.U32 R7, RZ, RZ, RZ ;  /* 0x000000ffff077224 */ /* 0x000fe400078e00ff */
[----:B------:R-:W-:Y:S01]  /*0210*/  HFMA2 R9, -RZ, RZ, 0, 0 ;  /* 0x00000000ff097431 */ /* 0x000fe200000001ff */
        /* <DEDUP_REMOVED lines=19> */
.L_x_51:
[----:B0-----:R-:W-:Y:S02]  /*0350*/  IADD3 R4, P1, PT, R16, R7, RZ ;  /* 0x0000000710047210 */ /* 0x001fe40007f3e0ff */
[----:B------:R-:W-:Y:S02]  /*0360*/  IADD3 R7, P2, PT, R7, 0x4, RZ ;  /* 0x0000000407077810 */ /* 0x000fe40007f5e0ff */
[----:B------:R-:W-:Y:S02]  /*0370*/  IADD3.X R5, PT, PT, R17, R9, RZ, P1, !PT ;  /* 0x0000000911057210 */ /* 0x000fe40000ffe4ff */
[----:B------:R-:W-:Y:S01]  /*0380*/  ISETP.GE.U32.AND P1, PT, R7, R0, PT ;  /* 0x000000000700720c */ /* 0x000fe20003f26070 */
[----:B------:R-:W-:Y:S01]  /*0390*/  IMAD.X R9, RZ, RZ, R9, P2 ;  /* 0x000000ffff097224 */ /* 0x000fe200010e0609 */
[----:B------:R-:W-:Y:S02]  /*03a0*/  R2UR UR4, R24 ;  /* 0x00000000180472ca */ /* 0x000fe400000e0000 */
[----:B------:R-:W-:-:S02]  /*03b0*/  R2UR UR5, R25 ;  /* 0x00000000190572ca */ /* 0x000fc400000e0000 */
[C---:B------:R-:W-:Y:S02]  /*03c0*/  R2UR UR6, R24.reuse ;  /* 0x00000000180672ca */ /* 0x040fe400000e0000 */
        /* <DEDUP_REMOVED lines=12> */
.L_x_50:
        /* <DEDUP_REMOVED lines=21> */
[----:B------:R1:W-:Y:S03]  /*05e0*/  @!P1 ST.E.U8 desc[UR6][R10.64+0x1], RZ ;  /* 0x000001ff0a009985 */ /* 0x0003e6000c101106 */
[----:B------:R-:W-:-:S07]  /*05f0*/  @P0 IADD3.X R5, PT, PT, R17, R9, RZ, P2, !PT ;  /* 0x0000000911050210 */ /* 0x000fce00017fe4ff */
[----:B------:R1:W-:Y:S02]  /*0600*/  @P0 ST.E.U8 desc[UR8][R4.64], RZ ;  /* 0x000000ff04000985 */ /* 0x0003e4000c101108 */
.L_x_49:
[----:B------:R-:W-:Y:S01]  /*0610*/  CS2R R22, SR_CLOCKLO ;  /* 0x0000000000167805 */ /* 0x000fe20000015000 */
[----:B------:R-:W2:Y:S05]  /*0620*/  LDCU UR5, c[0x0][0x390] ;  /* 0x00007200ff0577ac */ /* 0x000eaa0008000800 */
[----:B------:R-:W-:Y:S01]  /*0630*/  IADD3 R7, P0, PT, -R26, R22, RZ ;  /* 0x000000161a077210 */ /* 0x000fe20007f1e1ff */
[----:B------:R-:W3:Y:S04]  /*0640*/  LDC R19, c[0x0][0x390] ;  /* 0x0000e400ff137b82 */ /* 0x000ee80000000800 */
[----:B------:R-:W-:Y:S01]  /*0650*/  IMAD.X R0, R23, 0x1, ~R27, P0 ;  /* 0x0000000117007824 */ /* 0x000fe200000e0e1b */
[----:B--2---:R-:W-:-:S06]  /*0660*/  USHF.R.S32.HI UR4, URZ, 0x1f, UR5 ;  /* 0x0000001fff047899 */ /* 0x004fcc0008011405 */
[----:B------:R-:W-:-:S04]  /*0670*/  LOP3.LUT R3, R0, UR4, RZ, 0xfc, !PT ;  /* 0x0000000400037c12 */ /* 0x000fc8000f8efcff */
[----:B------:R-:W-:-:S13]  /*0680*/  ISETP.NE.U32.AND P0, PT, R3, RZ, PT ;  /* 0x000000ff0300720c */ /* 0x000fda0003f05070 */
[----:B------:R-:W-:Y:S05]  /*0690*/  @P0 BRA `(.L_x_52) ;  /* 0x0000000000500947 */ /* 0x000fea0003800000 */
[----:B------:R-:W2:Y:S01]  /*06a0*/  I2F.U32.RP R0, UR5 ;  /* 0x0000000500007d06 */ /* 0x000ea20008209000 */
[----:B------:R-:W-:Y:S01]  /*06b0*/  ISETP.NE.U32.AND P2, PT, RZ, UR5, PT ;  /* 0x00000005ff007c0c */ /* 0x000fe2000bf45070 */
[----:B------:R-:W-:-:S06]  /*06c0*/  IMAD.MOV.U32 R9, RZ, RZ, RZ ;  /* 0x000000ffff097224 */ /* 0x000fcc00078e00ff */
[----:B--2---:R-:W1:Y:S02]  /*06d0*/  MUFU.RCP R0, R0 ;  /* 0x0000000000007308 */ /* 0x004e640000001000 */
[----:B-1----:R-:W-:-:S06]  /*06e0*/  VIADD R4, R0, 0xffffffe ;  /* 0x0ffffffe00047836 */ /* 0x002fcc0000000000 */
[----:B------:R1:W2:Y:S02]  /*06f0*/  F2I.FTZ.U32.TRUNC.NTZ R5, R4 ;  /* 0x0000000400057305 */ /* 0x0002a4000021f000 */
[----:B-1----:R-:W-:Y:S02]  /*0700*/  IMAD.MOV.U32 R4, RZ, RZ, RZ ;  /* 0x000000ffff047224 */ /* 0x002fe400078e00ff */
[----:B--2---:R-:W-:-:S04]  /*0710*/  IMAD.MOV R3, RZ, RZ, -R5 ;  /* 0x000000ffff037224 */ /* 0x004fc800078e0a05 */
[----:B------:R-:W-:-:S04]  /*0720*/  IMAD R3, R3, UR5, RZ ;  /* 0x0000000503037c24 */ /* 0x000fc8000f8e02ff */
[----:B------:R-:W-:-:S06]  /*0730*/  IMAD.HI.U32 R5, R5, R3, R4 ;  /* 0x0000000305057227 */ /* 0x000fcc00078e0004 */
[----:B------:R-:W-:-:S05]  /*0740*/  IMAD.HI.U32 R8, R5, R7, RZ ;  /* 0x0000000705087227 */ /* 0x000fca00078e00ff */
[----:B------:R-:W-:-:S05]  /*0750*/  IADD3 R6, PT, PT, -R8, RZ, RZ ;  /* 0x000000ff08067210 */ /* 0x000fca0007ffe1ff */
[----:B------:R-:W-:-:S05]  /*0760*/  IMAD R3, R6, UR5, R7 ;  /* 0x0000000506037c24 */ /* 0x000fca000f8e0207 */
[----:B------:R-:W-:-:S13]  /*0770*/  ISETP.GE.U32.AND P0, PT, R3, UR5, PT ;  /* 0x0000000503007c0c */ /* 0x000fda000bf06070 */
[----:B------:R-:W-:Y:S02]  /*0780*/  @P0 VIADD R3, R3, -UR5 ;  /* 0x8000000503030c36 */ /* 0x000fe40008000000 */
[----:B------:R-:W-:-:S03]  /*0790*/  @P0 VIADD R8, R8, 0x1 ;  /* 0x0000000108080836 */ /* 0x000fc60000000000 */
[----:B------:R-:W-:-:S13]  /*07a0*/  ISETP.GE.U32.AND P1, PT, R3, UR5, PT ;  /* 0x0000000503007c0c */ /* 0x000fda000bf26070 */
[----:B------:R-:W-:Y:S01]  /*07b0*/  @P1 VIADD R8, R8, 0x1 ;  /* 0x0000000108081836 */ /* 0x000fe20000000000 */
[----:B------:R-:W-:Y:S01]  /*07c0*/  @!P2 LOP3.LUT R8, RZ, UR5, RZ, 0x33, !PT ;  /* 0x00000005ff08ac12 */ /* 0x000fe2000f8e33ff */
[----:B------:R-:W-:Y:S06]  /*07d0*/  BRA `(.L_x_53) ;  /* 0x00000000000c7947 */ /* 0x000fec0003800000 */
.L_x_52:
[----:B------:R-:W-:Y:S02]  /*07e0*/  MOV R3, UR4 ;  /* 0x0000000400037c02 */ /* 0x000fe40008000f00 */
[----:B------:R-:W-:-:S07]  /*07f0*/  MOV R6, 0x810 ;  /* 0x0000081000067802 */ /* 0x000fce0000000f00 */
[----:B01-3--:R-:W-:Y:S05]  /*0800*/  CALL.REL.NOINC `($__internal_1_$__cuda_sm20_div_s64) ;  /* 0x0000001000e07944 */ /* 0x00bfea0003c00000 */
.L_x_53:
[----:B------:R-:W-:Y:S01]  /*0810*/  MOV R0, 0x10 ;  /* 0x0000001000007802 */ /* 0x000fe20000000f00 */
[----:B------:R1:W-:Y:S01]  /*0820*/  STL.64 [R1], R8 ;  /* 0x0000000801007387 */ /* 0x0003e20000100a00 */
[----:B------:R-:W2:Y:S01]  /*0830*/  LDCU.64 UR4, c[0x4][0x20] ;  /* 0x01000400ff0477ac */ /* 0x000ea20008000a00 */
[----:B------:R-:W-:Y:S01]  /*0840*/  IMAD.MOV.U32 R6, RZ, RZ, R2 ;  /* 0x000000ffff067224 */ /* 0x000fe200078e0002 */
[----:B------:R1:W4:Y:S01]  /*0850*/  LDC.64 R10, c[0x4][R0] ;  /* 0x01000000000a7b82 */ /* 0x0003220000000a00 */
[----:B------:R-:W-:Y:S02]  /*0860*/  IMAD.MOV.U32 R7, RZ, RZ, R18 ;  /* 0x000000ffff077224 */ /* 0x000fe400078e0012 */
[----:B--2---:R-:W-:Y:S02]  /*0870*/  IMAD.U32 R4, RZ, RZ, UR4 ;  /* 0x00000004ff047e24 */ /* 0x004fe4000f8e00ff */
[----:B-1----:R-:W-:-:S07]  /*0880*/  IMAD.U32 R5, RZ, RZ, UR5 ;  /* 0x00000005ff057e24 */ /* 0x002fce000f8e00ff */
[----:B------:R-:W-:-:S07]  /*0890*/  LEPC R20, `(.L_x_54) ;  /* 0x000000001014794e */ /* 0x000fce0000000000 */
[----:B0--34-:R-:W-:Y:S05]  /*08a0*/  CALL.ABS.NOINC R10 ;  /* 0x000000000a007343 */ /* 0x019fea0003c00000 */
.L_x_54:
[----:B------:R-:W0:Y:S08]  /*08b0*/  LDC.64 R4, c[0x0][0x380] ;  /* 0x0000e000ff047b82 */ /* 0x000e300000000a00 */
[----:B------:R-:W0:Y:S02]  /*08c0*/  LDC.64 R8, c[0x0][0x388] ;  /* 0x0000e200ff087b82 */ /* 0x000e240000000a00 */
[----:B0-----:R-:W-:-:S04]  /*08d0*/  VIMNMX3 R0, R4, R5, R8, PT ;  /* 0x000000050400720f */ /* 0x001fc80003800108 */
[----:B------:R-:W-:-:S04]  /*08e0*/  ISETP.GE.AND P0, PT, R0, 0x3, PT ;  /* 0x000000030000780c */ /* 0x000fc80003f06270 */
[----:B------:R-:W-:-:S13]  /*08f0*/  ISETP.LT.OR P0, PT, R9, 0x1, !P0 ;  /* 0x000000010900780c */ /* 0x000fda0004701670 */
[----:B------:R-:W-:Y:S05]  /*0900*/  @P0 BRA `(.L_x_55) ;  /* 0x0000000c00e00947 */ /* 0x000fea0003800000 */
[C---:B------:R-:W-:Y:S01]  /*0910*/  IADD3 R0, PT, PT, R8.reuse, -0x2, RZ ;  /* 0xfffffffe08007810 */ /* 0x040fe20007ffe0ff */
[----:B------:R-:W-:Y:S01]  /*0920*/  BSSY.RECONVERGENT B0, `(.L_x_55) ;  /* 0x00000f6000007945 */ /* 0x000fe20003800200 */
[C---:B------:R-:W-:Y:S01]  /*0930*/  LOP3.LUT R3, R8.reuse, 0x3, RZ, 0xc0, !PT ;  /* 0x0000000308037812 */ /* 0x040fe200078ec0ff */
[----:B------:R-:W-:Y:S01]  /*0940*/  VIADD R4, R8, 0xfffffffd ;  /* 0xfffffffd08047836 */ /* 0x000fe20000000000 */
[----:B------:R-:W-:Y:S02]  /*0950*/  LOP3.LUT R6, R0, 0xfffffffc, RZ, 0xc0, !PT ;  /* 0xfffffffc00067812 */ /* 0x000fe400078ec0ff */
[----:B------:R-:W-:Y:S01]  /*0960*/  ISETP.NE.AND P0, PT, R3, 0x3, PT ;  /* 0x000000030300780c */ /* 0x000fe20003f05270 */
[----:B------:R-:W-:Y:S02]  /*0970*/  VIADD R3, R5, 0xfffffffe ;  /* 0xfffffffe05037836 */ /* 0x000fe40000000000 */
[----:B------:R-:W-:Y:S02]  /*0980*/  IMAD.MOV.U32 R5, RZ, RZ, RZ ;  /* 0x000000ffff057224 */ /* 0x000fe400078e00ff */
[----:B------:R-:W-:-:S08]  /*0990*/  IMAD.MOV R6, RZ, RZ, -R6 ;  /* 0x000000ffff067224 */ /* 0x000fd000078e0a06 */
.L_x_65:
[----:B0-----:R-:W0:Y:S01]  /*09a0*/  LDCU UR4, c[0x0][0x38c] ;  /* 0x00007180ff0477ac */ /* 0x001e220008000800 */
[----:B------:R-:W-:Y:S01]  /*09b0*/  IADD3 R5, PT, PT, R5, 0x1, RZ ;  /* 0x0000000105057810 */ /* 0x000fe20007ffe0ff */
[----:B------:R-:W-:Y:S01]  /*09c0*/  BSSY.RECONVERGENT B1, `(.L_x_56) ;  /* 0x00000ea000017945 */ /* 0x000fe20003800200 */
[----:B------:R-:W-:Y:S02]  /*09d0*/  IMAD.MOV.U32 R7, RZ, RZ, 0x1 ;  /* 0x00000001ff077424 */ /* 0x000fe400078e00ff */
[----:B012---:R-:W-:-:S13]  /*09e0*/  ISETP.NE.AND P1, PT, R5, UR4, PT ;  /* 0x0000000405007c0c */ /* 0x007fda000bf25270 */
.L_x_64:
[----:B0-----:R-:W0:Y:S01]  /*09f0*/  LDC R10, c[0x0][0x384] ;  /* 0x0000e100ff0a7b82 */ /* 0x001e220000000800 */
[----:B------:R-:W-:Y:S01]  /*0a00*/  BSSY.RECONVERGENT B2, `(.L_x_57) ;  /* 0x00000e0000027945 */ /* 0x000fe20003800200 */
[----:B------:R-:W-:Y:S02]  /*0a10*/  IMAD.MOV.U32 R8, RZ, RZ, 0x1 ;  /* 0x00000001ff087424 */ /* 0x000fe400078e00ff */
[--C-:B0-----:R-:W-:Y:S02]  /*0a20*/  IMAD R9, R7, R10, R10.reuse ;  /* 0x0000000a07097224 */ /* 0x101fe400078e020a */
[----:B------:R-:W-:-:S04]  /*0a30*/  IMAD.MOV R10, RZ, RZ, -R10 ;  /* 0x000000ffff0a7224 */ /* 0x000fc800078e0a0a */
[----:B-12---:R-:W-:-:S07]  /*0a40*/  IMAD R9, R10, 0x2, R9 ;  /* 0x000000020a097824 */ /* 0x006fce00078e0209 */
.L_x_63:
[----:B0-----:R-:W0:Y:S01]  /*0a50*/  LDCU UR4, c[0x0][0x384] ;  /* 0x00007080ff0477ac */ /* 0x001e220008000800 */
[----:B-1----:R-:W1:Y:S01]  /*0a60*/  LDC R10, c[0x0][0x388] ;  /* 0x0000e200ff0a7b82 */ /* 0x002e620000000800 */
[----:B------:R-:W-:Y:S01]  /*0a70*/  ISETP.GE.U32.AND P3, PT, R4, 0x3, PT ;  /* 0x000000030400780c */ /* 0x000fe20003f66070 */
[----:B------:R-:W-:Y:S01]  /*0a80*/  IMAD.MOV.U32 R36, RZ, RZ, 0x1 ;  /* 0x00000001ff247424 */ /* 0x000fe200078e00ff */
[----:B------:R-:W-:Y:S02]  /*0a90*/  IADD3 R11, PT, PT, R9, R8, RZ ;  /* 0x00000008090b7210 */ /* 0x000fe40007ffe0ff */
[C---:B------:R-:W-:Y:S01]  /*0aa0*/  ISETP.NE.AND P2, PT, R8.reuse, R3, PT ;  /* 0x000000030800720c */ /* 0x040fe20003f45270 */
[----:B0-2---:R-:W-:Y:S02]  /*0ab0*/  IMAD R13, R7, UR4, R8 ;  /* 0x00000004070d7c24 */ /* 0x005fe4000f8e0208 */
[----:B------:R-:W-:Y:S02]  /*0ac0*/  VIADD R8, R8, 0x1 ;  /* 0x0000000108087836 */ /* 0x000fe40000000000 */
[----:B------:R-:W-:-:S02]  /*0ad0*/  VIADD R33, R13, UR4 ;  /* 0x000000040d217c36 */ /* 0x000fc40008000000 */
[----:B------:R-:W-:Y:S02]  /*0ae0*/  VIADD R15, R13, 0xffffffff ;  /* 0xffffffff0d0f7836 */ /* 0x000fe40000000000 */
[-C--:B-1----:R-:W-:Y:S02]  /*0af0*/  IMAD R11, R11, R10.reuse, RZ ;  /* 0x0000000a0b0b7224 */ /* 0x082fe400078e02ff */
[-C--:B------:R-:W-:Y:S02]  /*0b00*/  IMAD R32, R13, R10.reuse, RZ ;  /* 0x0000000a0d207224 */ /* 0x080fe400078e02ff */
[-C--:B------:R-:W-:Y:S02]  /*0b10*/  IMAD R33, R33, R10.reuse, RZ ;  /* 0x0000000a21217224 */ /* 0x080fe400078e02ff */
[----:B------:R-:W-:Y:S01]  /*0b20*/  IMAD R34, R15, R10, RZ ;  /* 0x0000000a0f227224 */ /* 0x000fe200078e02ff */
[----:B------:R-:W-:Y:S06]  /*0b30*/  @!P3 BRA `(.L_x_58) ;  /* 0x000000040098b947 */ /* 0x000fec0003800000 */
[----:B------:R-:W-:Y:S01]  /*0b40*/  HFMA2 R36, -RZ, RZ, 0, 0 ;  /* 0x00000000ff247431 */ /* 0x000fe200000001ff */
[----:B------:R-:W-:Y:S01]  /*0b50*/  BSSY.RECONVERGENT B3, `(.L_x_59) ;  /* 0x0000063000037945 */ /* 0x000fe20003800200 */
[----:B------:R-:W-:Y:S01]  /*0b60*/  IMAD.MOV.U32 R37, RZ, RZ, R32 ;  /* 0x000000ffff257224 */ /* 0x000fe200078e0020 */
[----:B------:R-:W-:Y:S01]  /*0b70*/  MOV R40, R6 ;  /* 0x0000000600287202 */ /* 0x000fe20000000f00 */
[----:B------:R-:W-:Y:S02]  /*0b80*/  IMAD.MOV.U32 R38, RZ, RZ, R33 ;  /* 0x000000ffff267224 */ /* 0x000fe400078e0021 */
[----:B------:R-:W-:Y:S02]  /*0b90*/  IMAD.MOV.U32 R39, RZ, RZ, R11 ;  /* 0x000000ffff277224 */ /* 0x000fe400078e000b */
[----:B------:R-:W-:-:S07]  /*0ba0*/  IMAD.MOV.U32 R35, RZ, RZ, R34 ;  /* 0x000000ffff237224 */ /* 0x000fce00078e0022 */
.L_x_60:
[----:B------:R-:W-:Y:S01]  /*0bb0*/  R2UR UR4, R24 ;  /* 0x00000000180472ca */ /* 0x000fe200000e0000 */
[----:B0-----:R-:W-:Y:S01]  /*0bc0*/  VIADD R13, R37, 0x1 ;  /* 0x00000001250d7836 */ /* 0x001fe20000000000 */
[----:B------:R-:W-:Y:S01]  /*0bd0*/  R2UR UR5, R25 ;  /* 0x00000000190572ca */ /* 0x000fe200000e0000 */
[----:B------:R-:W-:Y:S01]  /*0be0*/  VIADD R15, R38, 0x1 ;  /* 0x00000001260f7836 */ /* 0x000fe20000000000 */
[C---:B------:R-:W-:Y:S01]  /*0bf0*/  R2UR UR6, R24.reuse ;  /* 0x00000000180672ca */ /* 0x040fe200000e0000 */
[--C-:B------:R-:W-:Y:S01]  /*0c00*/  IMAD.WIDE R12, R13, 0x4, R16.reuse ;  /* 0x000000040d0c7825 */ /* 0x100fe200078e0210 */
[----:B------:R-:W-:Y:S02]  /*0c10*/  R2UR UR7, R25 ;  /* 0x00000000190772ca */ /* 0x000fe400000e0000 */
[----:B------:R-:W-:Y:S01]  /*0c20*/  R2UR UR8, R24 ;  /* 0x00000000180872ca */ /* 0x000fe200000e0000 */
[----:B------:R-:W-:Y:S01]  /*0c30*/  IMAD.WIDE R14, R15, 0x4, R16 ;  /* 0x000000040f0e7825 */ /* 0x000fe200078e0210 */
[----:B------:R-:W-:-:S03]  /*0c40*/  R2UR UR9, R25 ;  /* 0x00000000190972ca */ /* 0x000fc600000e0000 */
[----:B------:R-:W-:Y:S02]  /*0c50*/  VIADD R21, R39, 0x1 ;  /* 0x0000000127157836 */ /* 0x000fe40000000000 */
[----:B------:R-:W2:Y:S04]  /*0c60*/  LD.E R26, desc[UR4][R12.64] ;  /* 0x000000040c1a7980 */ /* 0x000ea8000c101900 */
[----:B------:R-:W2:Y:S01]  /*0c70*/  LD.E R27, desc[UR6][R14.64] ;  /* 0x000000060e1b7980 */ /* 0x000ea2000c101900 */
[----:B------:R-:W-:-:S05]  /*0c80*/  IMAD.WIDE R20, R21, 0x4, R16 ;  /* 0x0000000415147825 */ /* 0x000fca00078e0210 */
[----:B------:R-:W3:Y:S01]  /*0c90*/  LD.E R31, desc[UR8][R20.64] ;  /* 0x00000008141f7980 */ /* 0x000ee2000c101900 */
[----:B------:R-:W-:Y:S01]  /*0ca0*/  IADD3 R41, PT, PT, R35, 0x1, RZ ;  /* 0x0000000123297810 */ /* 0x000fe20007ffe0ff */
[----:B------:R-:W-:Y:S01]  /*0cb0*/  IMAD.WIDE.U32 R28, R10, 0x4, R12 ;  /* 0x000000040a1c7825 */ /* 0x000fe200078e000c */
[----:B------:R-:W-:Y:S02]  /*0cc0*/  R2UR UR10, R24 ;  /* 0x00000000180a72ca */ /* 0x000fe400000e0000 */
[----:B------:R-:W-:Y:S02]  /*0cd0*/  R2UR UR11, R25 ;  /* 0x00000000190b72ca */ /* 0x000fe400000e0000 */
[----:B------:R-:W4:Y:S01]  /*0ce0*/  LD.E R42, desc[UR4][R28.64] ;  /* 0x000000041c2a7980 */ /* 0x000f22000c101900 */
[----:B--2---:R-:W-:Y:S01]  /*0cf0*/  FADD R30, R26, R27 ;  /* 0x0000001b1a1e7221 */ /* 0x004fe20000000000 */
[----:B------:R-:W-:Y:S02]  /*0d00*/  IMAD.WIDE R26, R41, 0x4, R16 ;  /* 0x00000004291a7825 */ /* 0x000fe400078e0210 */
[----:B------:R-:W2:Y:S04]  /*0d10*/  LD.E R41, desc[UR8][R12.64+0x4] ;  /* 0x000004080c297980 */ /* 0x000ea8000c101900 */
[----:B------:R-:W5:Y:S01]  /*0d20*/  LD.E R44, desc[UR6][R26.64] ;  /* 0x000000061a2c7980 */ /* 0x000f62000c101900 */
[----:B---3--:R-:W-:-:S03]  /*0d30*/  FADD R31, R30, R31 ;  /* 0x0000001f1e1f7221 */ /* 0x008fc60000000000 */
[----:B------:R-:W3:Y:S01]  /*0d40*/  LD.E R30, desc[UR10][R12.64+-0x4] ;  /* 0xfffffc0a0c1e7980 */ /* 0x000ee2000c101900 */
[----:B----4-:R-:W-:Y:S01]  /*0d50*/  FADD R31, R31, R42 ;  /* 0x0000002a1f1f7221 */ /* 0x010fe20000000000 */
[----:B------:R-:W-:Y:S01]  /*0d60*/  UMOV UR4, 0x92492492 ;  /* 0x9249249200047882 */ /* 0x000fe20000000000 */
[----:B------:R-:W-:Y:S02]  /*0d70*/  UMOV UR5, 0x3fc24924 ;  /* 0x3fc2492400057882 */ /* 0x000fe40000000000 */
[----:B-----5:R-:W-:-:S04]  /*0d80*/  FADD R44, R31, R44 ;  /* 0x0000002c1f2c7221 */ /* 0x020fc80000000000 */
[----:B--2---:R-:W-:-:S04]  /*0d90*/  FADD R31, R44, R41 ;  /* 0x000000292c1f7221 */ /* 0x004fc80000000000 */
[----:B---3--:R-:W-:-:S04]  /*0da0*/  FADD R42, R31, R30 ;  /* 0x0000001e1f2a7221 */ /* 0x008fc80000000000 */
[----:B------:R-:W0:Y:S02]  /*0db0*/  F2F.F64.F32 R30, R42 ;  /* 0x0000002a001e7310 */ /* 0x000e240000201800 */
[----:B0-----:R-:W-:-:S10]  /*0dc0*/  DMUL R30, R30, UR4 ;  /* 0x000000041e1e7c28 */ /* 0x001fd40008000000 */
[----:B------:R-:W0:Y:S02]  /*0dd0*/  F2F.F32.F64 R31, R30 ;  /* 0x0000001e001f7310 */ /* 0x000e240000301000 */
[----:B0-----:R0:W-:Y:S04]  /*0de0*/  ST.E desc[UR6][R12.64], R31 ;  /* 0x0000001f0c007985 */ /* 0x0011e8000c101906 */
[----:B------:R-:W2:Y:S01]  /*0df0*/  LD.E R44, desc[UR8][R14.64+0x4] ;  /* 0x000004080e2c7980 */ /* 0x000ea2000c101900 */
[----:B------:R-:W-:Y:S02]  /*0e00*/  R2UR UR12, R24 ;  /* 0x00000000180c72ca */ /* 0x000fe400000e0000 */
[----:B------:R-:W-:Y:S01]  /*0e10*/  R2UR UR13, R25 ;  /* 0x00000000190d72ca */ /* 0x000fe200000e0000 */
[----:B------:R-:W3:Y:S04]  /*0e20*/  LD.E R43, desc[UR6][R20.64+0x4] ;  /* 0x00000406142b7980 */ /* 0x000ee8000c101900 */
[----:B------:R-:W4:Y:S04]  /*0e30*/  LD.E R42, desc[UR8][R28.64+0x4] ;  /* 0x000004081c2a7980 */ /* 0x000f28000c101900 */
[----:B------:R-:W5:Y:S01]  /*0e40*/  LD.E R30, desc[UR10][R26.64+0x4] ;  /* 0x0000040a1a1e7980 */ /* 0x000f62000c101900 */
[----:B--2---:R-:W-:-:S03]  /*0e50*/  FADD R44, R41, R44 ;  /* 0x0000002c292c7221 */ /* 0x004fc60000000000 */
[----:B------:R-:W2:Y:S01]  /*0e60*/  LD.E R41, desc[UR12][R12.64+0x8] ;  /* 0x0000080c0c297980 */ /* 0x000ea2000c101900 */
[----:B---3--:R-:W-:-:S04]  /*0e70*/  FADD R43, R44, R43 ;  /* 0x0000002b2c2b7221 */ /* 0x008fc80000000000 */
[----:B----4-:R-:W-:-:S04]  /*0e80*/  FADD R43, R43, R42 ;  /* 0x0000002a2b2b7221 */ /* 0x010fc80000000000 */
[----:B-----5:R-:W-:-:S04]  /*0e90*/  FADD R30, R43, R30 ;  /* 0x0000001e2b1e7221 */ /* 0x020fc80000000000 */
[----:B--2---:R-:W-:-:S04]  /*0ea0*/  FADD R30, R30, R41 ;  /* 0x000000291e1e7221 */ /* 0x004fc80000000000 */
[----:B------:R-:W-:-:S04]  /*0eb0*/  FADD R42, R31, R30 ;  /* 0x0000001e1f2a7221 */ /* 0x000fc80000000000 */
[----:B0-----:R-:W0:Y:S02]  /*0ec0*/  F2F.F64.F32 R30, R42 ;  /* 0x0000002a001e7310 */ /* 0x001e240000201800 */
[----:B0-----:R-:W-:-:S10]  /*0ed0*/  DMUL R30, R30, UR4 ;  /* 0x000000041e1e7c28 */ /* 0x001fd40008000000 */
[----:B------:R-:W0:Y:S02]  /*0ee0*/  F2F.F32.F64 R31, R30 ;  /* 0x0000001e001f7310 */ /* 0x000e240000301000 */
[----:B0-----:R0:W-:Y:S04]  /*0ef0*/  ST.E desc[UR6][R12.64+0x4], R31 ;  /* 0x0000041f0c007985 */ /* 0x0011e8000c101906 */
[----:B------:R-:W2:Y:S04]  /*0f00*/  LD.E R44, desc[UR8][R14.64+0x8] ;  /* 0x000008080e2c7980 */ /* 0x000ea8000c101900 */
        /* <DEDUP_REMOVED lines=12> */
[----:B------:R0:W1:Y:S02]  /*0fd0*/  F2F.F32.F64 R31, R30 ;  /* 0x0000001e001f7310 */ /* 0x0000640000301000 */
[----:B0-----:R-:W2:Y:S04]  /*0fe0*/  LD.E R30, desc[UR8][R12.64+0x10] ;  /* 0x000010080c1e7980 */ /* 0x001ea8000c101900 */
[----:B-1----:R0:W-:Y:S04]  /*0ff0*/  ST.E desc[UR6][R12.64+0x8], R31 ;  /* 0x0000081f0c007985 */ /* 0x0021e8000c101906 */
[----:B------:R-:W3:Y:S04]  /*1000*/  LD.E R14, desc[UR8][R14.64+0xc] ;  /* 0x00000c080e0e7980 */ /* 0x000ee8000c101900 */
[----:B------:R-:W4:Y:S04]  /*1010*/  LD.E R20, desc[UR10][R20.64+0xc] ;  /* 0x00000c0a14147980 */ /* 0x000f28000c101900 */
[----:B------:R-:W5:Y:S04]  /*1020*/  LD.E R28, desc[UR12][R28.64+0xc] ;  /* 0x00000c0c1c1c7980 */ /* 0x000f68000c101900 */
[----:B------:R-:W2:Y:S01]  /*1030*/  LD.E R26, desc[UR6][R26.64+0xc] ;  /* 0x00000c061a1a7980 */ /* 0x000ea2000c101900 */
[----:B------:R-:W-:-:S05]  /*1040*/  VIADD R40, R40, 0x4 ;  /* 0x0000000428287836 */ /* 0x000fca0000000000 */
[----:B------:R-:W-:Y:S01]  /*1050*/  ISETP.NE.AND P3, PT, R40, RZ, PT ;  /* 0x000000ff2800720c */ /* 0x000fe20003f65270 */
[----:B------:R-:W-:Y:S01]  /*1060*/  VIADD R36, R36, 0x4 ;  /* 0x0000000424247836 */ /* 0x000fe20000000000 */
[----:B------:R-:W-:Y:S01]  /*1070*/  IADD3 R39, PT, PT, R39, 0x4, RZ ;  /* 0x0000000427277810 */ /* 0x000fe20007ffe0ff */
[----:B------:R-:W-:Y:S02]  /*1080*/  VIADD R35, R35, 0x4 ;  /* 0x0000000423237836 */ /* 0x000fe40000000000 */
[----:B------:R-:W-:Y:S02]  /*1090*/  VIADD R38, R38, 0x4 ;  /* 0x0000000426267836 */ /* 0x000fe40000000000 */
[----:B------:R-:W-:Y:S02]  /*10a0*/  VIADD R37, R37, 0x4 ;  /* 0x0000000425257836 */ /* 0x000fe40000000000 */
[----:B---3--:R-:W-:-:S04]  /*10b0*/  FADD R41, R41, R14 ;  /* 0x0000000e29297221 */ /* 0x008fc80000000000 */
[----:B----4-:R-:W-:-:S04]  /*10c0*/  FADD R41, R41, R20 ;  /* 0x0000001429297221 */ /* 0x010fc80000000000 */
[----:B-----5:R-:W-:-:S04]  /*10d0*/  FADD R41, R41, R28 ;  /* 0x0000001c29297221 */ /* 0x020fc80000000000 */
[----:B--2---:R-:W-:-:S04]  /*10e0*/  FADD R41, R41, R26 ;  /* 0x0000001a29297221 */ /* 0x004fc80000000000 */
[----:B------:R-:W-:-:S04]  /*10f0*/  FADD R30, R41, R30 ;  /* 0x0000001e291e7221 */ /* 0x000fc80000000000 */
[----:B------:R-:W-:-:S04]  /*1100*/  FADD R30, R31, R30 ;  /* 0x0000001e1f1e7221 */ /* 0x000fc80000000000 */
[----:B------:R-:W1:Y:S02]  /*1110*/  F2F.F64.F32 R14, R30 ;  /* 0x0000001e000e7310 */ /* 0x000e640000201800 */
[----:B-1----:R-:W-:Y:S01]  /*1120*/  DMUL R14, R14, UR4 ;  /* 0x000000040e0e7c28 */ /* 0x002fe20008000000 */
[----:B------:R-:W-:Y:S02]  /*1130*/  R2UR UR4, R24 ;  /* 0x00000000180472ca */ /* 0x000fe400000e0000 */
[----:B------:R-:W-:-:S07]  /*1140*/  R2UR UR5, R25 ;  /* 0x00000000190572ca */ /* 0x000fce00000e0000 */
[----:B------:R-:W1:Y:S06]  /*1150*/  F2F.F32.F64 R15, R14 ;  /* 0x0000000e000f7310 */ /* 0x000e6c0000301000 */
[----:B-1----:R0:W-:Y:S01]  /*1160*/  ST.E desc[UR4][R12.64+0xc], R15 ;  /* 0x00000c0f0c007985 */ /* 0x0021e2000c101904 */
[----:B------:R-:W-:Y:S05]  /*1170*/  @P3 BRA `(.L_x_60) ;  /* 0xfffffff8008c3947 */ /* 0x000fea000383ffff */
[----:B------:R-:W-:Y:S05]  /*1180*/  BSYNC.RECONVERGENT B3 ;  /* 0x0000000000037941 */ /* 0x000fea0003800200 */
.L_x_59:
[----:B------:R-:W-:-:S07]  /*1190*/  VIADD R36, R36, 0x1 ;  /* 0x0000000124247836 */ /* 0x000fce0000000000 */
.L_x_58:
[----:B------:R-:W-:-:S13]  /*11a0*/  LOP3.LUT P3, RZ, R0, 0x3, RZ, 0xc0, !PT ;  /* 0x0000000300ff7812 */ /* 0x000fda000786c0ff */
[----:B------:R-:W-:Y:S05]  /*11b0*/  @!P3 BRA `(.L_x_61) ;  /* 0x00000004008cb947 */ /* 0x000fea0003800000 */
[----:B------:R-:W-:Y:S01]  /*11c0*/  LOP3.LUT P3, RZ, R10, 0x1, RZ, 0xc0, !PT ;  /* 0x000000010aff7812 */ /* 0x000fe2000786c0ff */
[----:B------:R-:W-:-:S12]  /*11d0*/  @!P0 BRA `(.L_x_62) ;  /* 0x0000000000e88947 */ /* 0x000fd80003800000 */
[C---:B------:R-:W-:Y:S01]  /*11e0*/  R2UR UR4, R24.reuse ;  /* 0x00000000180472ca */ /* 0x040fe200000e0000 */
[--C-:B------:R-:W-:Y:S01]  /*11f0*/  IMAD.IADD R29, R33, 0x1, R36.reuse ;  /* 0x00000001211d7824 */ /* 0x100fe200078e0224 */
[----:B------:R-:W-:Y:S01]  /*1200*/  R2UR UR5, R25 ;  /* 0x00000000190572ca */ /* 0x000fe200000e0000 */
[----:B------:R-:W-:Y:S01]  /*1210*/  IMAD.IADD R27, R11, 0x1, R36 ;  /* 0x000000010b1b7824 */ /* 0x000fe200078e0224 */
[----:B------:R-:W-:Y:S01]  /*1220*/  R2UR UR6, R24 ;  /* 0x00000000180672ca */ /* 0x000fe200000e0000 */
[--C-:B------:R-:W-:Y:S01]  /*1230*/  IMAD.WIDE R28, R29, 0x4, R16.reuse ;  /* 0x000000041d1c7825 */ /* 0x100fe200078e0210 */
[----:B------:R-:W-:Y:S02]  /*1240*/  R2UR UR7, R25 ;  /* 0x00000000190772ca */ /* 0x000fe400000e0000 */
[----:B0-----:R-:W-:Y:S01]  /*1250*/  IADD3 R31, PT, PT, R32, R36, RZ ;  /* 0x00000024201f7210 */ /* 0x001fe20007ffe0ff */
[----:B------:R-:W-:Y:S01]  /*1260*/  IMAD.WIDE R26, R27, 0x4, R16 ;  /* 0x000000041b1a7825 */ /* 0x000fe200078e0210 */
[----:B------:R-:W-:-:S02]  /*1270*/  R2UR UR8, R24 ;  /* 0x00000000180872ca */ /* 0x000fc400000e0000 */
[----:B------:R-:W-:Y:S01]  /*1280*/  R2UR UR9, R25 ;  /* 0x00000000190972ca */ /* 0x000fe200000e0000 */
[----:B------:R-:W-:Y:S01]  /*1290*/  IMAD.WIDE R30, R31, 0x4, R16 ;  /* 0x000000041f1e7825 */ /* 0x000fe200078e0210 */
[C---:B------:R-:W-:Y:S02]  /*12a0*/  R2UR UR10, R24.reuse ;  /* 0x00000000180a72ca */ /* 0x040fe400000e0000 */
[C---:B------:R-:W-:Y:S02]  /*12b0*/  R2UR UR11, R25.reuse ;  /* 0x00000000190b72ca */ /* 0x040fe400000e0000 */
[----:B------:R-:W-:Y:S01]  /*12c0*/  R2UR UR12, R24 ;  /* 0x00000000180c72ca */ /* 0x000fe200000e0000 */
[----:B------:R-:W2:Y:S01]  /*12d0*/  LD.E R20, desc[UR4][R30.64] ;  /* 0x000000041e147980 */ /* 0x000ea2000c101900 */
[----:B------:R-:W-:-:S03]  /*12e0*/  R2UR UR13, R25 ;  /* 0x00000000190d72ca */ /* 0x000fc600000e0000 */
[----:B------:R-:W2:Y:S01]  /*12f0*/  LD.E R21, desc[UR6][R28.64] ;  /* 0x000000061c157980 */ /* 0x000ea2000c101900 */
[----:B------:R-:W-:Y:S02]  /*1300*/  IMAD.IADD R15, R34, 0x1, R36 ;  /* 0x00000001220f7824 */ /* 0x000fe400078e0224 */
[----:B------:R-:W-:Y:S01]  /*1310*/  IMAD.WIDE.U32 R12, R10, 0x4, R30 ;  /* 0x000000040a0c7825 */ /* 0x000fe200078e001e */
[----:B------:R-:W3:Y:S03]  /*1320*/  LD.E R37, desc[UR8][R26.64] ;  /* 0x000000081a257980 */ /* 0x000ee6000c101900 */
[----:B------:R-:W-:Y:S01]  /*1330*/  IMAD.WIDE R14, R15, 0x4, R16 ;  /* 0x000000040f0e7825 */ /* 0x000fe200078e0210 */
[----:B------:R-:W4:Y:S04]  /*1340*/  LD.E R39, desc[UR10][R12.64] ;  /* 0x0000000a0c277980 */ /* 0x000f28000c101900 */
[----:B------:R-:W5:Y:S04]  /*1350*/  LD.E R41, desc[UR12][R14.64] ;  /* 0x0000000c0e297980 */ /* 0x000f68000c101900 */
[----:B------:R-:W5:Y:S04]  /*1360*/  LD.E R35, desc[UR4][R30.64+0x4] ;  /* 0x000004041e237980 */ /* 0x000f68000c101900 */
[----:B------:R-:W5:Y:S01]  /*1370*/  LD.E R43, desc[UR6][R30.64+-0x4] ;  /* 0xfffffc061e2b7980 */ /* 0x000f62000c101900 */
[----:B------:R-:W-:Y:S01]  /*1380*/  UMOV UR4, 0x92492492 ;  /* 0x9249249200047882 */ /* 0x000fe20000000000 */
[----:B------:R-:W-:Y:S01]  /*1390*/  UMOV UR5, 0x3fc24924 ;  /* 0x3fc2492400057882 */ /* 0x000fe20000000000 */
[----:B------:R-:W-:-:S02]  /*13a0*/  R2UR UR14, R24 ;  /* 0x00000000180e72ca */ /* 0x000fc400000e0000 */
[----:B------:R-:W-:Y:S01]  /*13b0*/  R2UR UR15, R25 ;  /* 0x00000000190f72ca */ /* 0x000fe200000e0000 */
[----:B--2---:R-:W-:-:S04]  /*13c0*/  FADD R20, R20, R21 ;  /* 0x0000001514147221 */ /* 0x004fc80000000000 */
[----:B---3--:R-:W-:-:S04]  /*13d0*/  FADD R20, R20, R37 ;  /* 0x0000002514147221 */ /* 0x008fc80000000000 */
[----:B----4-:R-:W-:-:S04]  /*13e0*/  FADD R20, R20, R39 ;  /* 0x0000002714147221 */ /* 0x010fc80000000000 */
[----:B-----5:R-:W-:-:S04]  /*13f0*/  FADD R20, R20, R41 ;  /* 0x0000002914147221 */ /* 0x020fc80000000000 */
[----:B------:R-:W-:-:S04]  /*1400*/  FADD R20, R20, R35 ;  /* 0x0000002314147221 */ /* 0x000fc80000000000 */
[----:B------:R-:W-:-:S04]  /*1410*/  FADD R43, R20, R43 ;  /* 0x0000002b142b7221 */ /* 0x000fc80000000000 */
[----:B------:R-:W0:Y:S02]  /*1420*/  F2F.F64.F32 R20, R43 ;  /* 0x0000002b00147310 */ /* 0x000e240000201800 */
        /* <DEDUP_REMOVED lines=8> */
[----:B------:R-:W-:Y:S01]  /*14b0*/  IADD3 R36, PT, PT, R36, 0x2, RZ ;  /* 0x0000000224247810 */ /* 0x000fe20007ffe0ff */
[----:B---3--:R-:W-:-:S04]  /*14c0*/  FADD R35, R35, R28 ;  /* 0x0000001c23237221 */ /* 0x008fc80000000000 */
[----:B----4-:R-:W-:-:S04]  /*14d0*/  FADD R35, R35, R26 ;  /* 0x0000001a23237221 */ /* 0x010fc80000000000 */
[----:B-----5:R-:W-:-:S04]  /*14e0*/  FADD R35, R35, R12 ;  /* 0x0000000c23237221 */ /* 0x020fc80000000000 */
[----:B--2---:R-:W-:-:S04]  /*14f0*/  FADD R35, R35, R14 ;  /* 0x0000000e23237221 */ /* 0x004fc80000000000 */
[----:B------:R-:W-:-:S04]  /*1500*/  FADD R20, R35, R20 ;  /* 0x0000001423147221 */ /* 0x000fc80000000000 */
[----:B------:R-:W-:-:S04]  /*1510*/  FADD R28, R21, R20 ;  /* 0x00000014151c7221 */ /* 0x000fc80000000000 */
[----:B0-----:R-:W0:Y:S02]  /*1520*/  F2F.F64.F32 R20, R28 ;  /* 0x0000001c00147310 */ /* 0x001e240000201800 */
[----:B0-----:R-:W-:Y:S01]  /*1530*/  DMUL R20, R20, UR4 ;  /* 0x0000000414147c28 */ /* 0x001fe20008000000 */
[----:B------:R-:W-:Y:S02]  /*1540*/  R2UR UR4, R24 ;  /* 0x00000000180472ca */ /* 0x000fe400000e0000 */
[----:B------:R-:W-:-:S07]  /*1550*/  R2UR UR5, R25 ;  /* 0x00000000190572ca */ /* 0x000fce00000e0000 */
[----:B------:R-:W0:Y:S06]  /*1560*/  F2F.F32.F64 R21, R20 ;  /* 0x0000001400157310 */ /* 0x000e2c0000301000 */
[----:B0-----:R1:W-:Y:S02]  /*1570*/  ST.E desc[UR4][R30.64+0x4], R21 ;  /* 0x000004151e007985 */ /* 0x0013e4000c101904 */
.L_x_62:
[----:B------:R-:W-:Y:S05]  /*1580*/  @!P3 BRA `(.L_x_61) ;  /* 0x000000000098b947 */ /* 0x000fea0003800000 */
[----:B------:R-:W-:Y:S01]  /*1590*/  R2UR UR6, R24 ;  /* 0x00000000180672ca */ /* 0x000fe200000e0000 */
[--C-:B-1----:R-:W-:Y:S01]  /*15a0*/  IMAD.IADD R21, R33, 0x1, R36.reuse ;  /* 0x0000000121157824 */ /* 0x102fe200078e0224 */
[----:B------:R-:W-:Y:S01]  /*15b0*/  R2UR UR7, R25 ;  /* 0x00000000190772ca */ /* 0x000fe200000e0000 */
[----:B0-----:R-:W-:Y:S01]  /*15c0*/  IMAD.IADD R13, R32, 0x1, R36 ;  /* 0x00000001200d7824 */ /* 0x001fe200078e0224 */
[C---:B------:R-:W-:Y:S01]  /*15d0*/  R2UR UR4, R24.reuse ;  /* 0x00000000180472ca */ /* 0x040fe200000e0000 */
[----:B------:R-:W-:Y:S01]  /*15e0*/  IMAD.WIDE R20, R21, 0x4, R16 ;  /* 0x0000000415147825 */ /* 0x000fe200078e0210 */
[----:B------:R-:W-:Y:S02]  /*15f0*/  R2UR UR5, R25 ;  /* 0x00000000190572ca */ /* 0x000fe400000e0000 */
[C---:B------:R-:W-:Y:S01]  /*1600*/  R2UR UR8, R24.reuse ;  /* 0x00000000180872ca */ /* 0x040fe200000e0000 */
[----:B------:R-:W-:Y:S01]  /*1610*/  IMAD.IADD R15, R11, 0x1, R36 ;  /* 0x000000010b0f7824 */ /* 0x000fe200078e0224 */
[----:B------:R-:W-:Y:S01]  /*1620*/  R2UR UR9, R25 ;  /* 0x00000000190972ca */ /* 0x000fe200000e0000 */
[----:B------:R-:W-:Y:S01]  /*1630*/  IMAD.WIDE R12, R13, 0x4, R16 ;  /* 0x000000040d0c7825 */ /* 0x000fe200078e0210 */
[----:B------:R-:W-:-:S02]  /*1640*/  R2UR UR10, R24 ;  /* 0x00000000180a72ca */ /* 0x000fc400000e0000 */
[----:B------:R-:W-:Y:S01]  /*1650*/  R2UR UR11, R25 ;  /* 0x00000000190b72ca */ /* 0x000fe200000e0000 */
[----:B------:R-:W-:Y:S01]  /*1660*/  IMAD.WIDE R14, R15, 0x4, R16 ;  /* 0x000000040f0e7825 */ /* 0x000fe200078e0210 */
[----:B------:R-:W2:Y:S01]  /*1670*/  LD.E R21, desc[UR6][R20.64] ;  /* 0x0000000614157980 */ /* 0x000ea2000c101900 */
[----:B------:R-:W-:-:S03]  /*1680*/  IADD3 R27, PT, PT, R34, R36, RZ ;  /* 0x00000024221b7210 */ /* 0x000fc60007ffe0ff */
[----:B------:R-:W2:Y:S01]  /*1690*/  LD.E R28, desc[UR4][R12.64] ;  /* 0x000000040c1c7980 */ /* 0x000ea2000c101900 */
[----:B------:R-:W-:-:S03]  /*16a0*/  IMAD.WIDE.U32 R10, R10, 0x4, R12 ;  /* 0x000000040a0a7825 */ /* 0x000fc600078e000c */
[----:B------:R-:W3:Y:S01]  /*16b0*/  LD.E R14, desc[UR8][R14.64] ;  /* 0x000000080e0e7980 */ /* 0x000ee2000c101900 */
[----:B------:R-:W-:-:S03]  /*16c0*/  IMAD.WIDE R26, R27, 0x4, R16 ;  /* 0x000000041b1a7825 */ /* 0x000fc600078e0210 */
[----:B------:R-:W4:Y:S04]  /*16d0*/  LD.E R10, desc[UR10][R10.64] ;  /* 0x0000000a0a0a7980 */ /* 0x000f28000c101900 */
[----:B------:R-:W5:Y:S04]  /*16e0*/  LD.E R26, desc[UR6][R26.64] ;  /* 0x000000061a1a7980 */ /* 0x000f68000c101900 */
[----:B------:R-:W5:Y:S04]  /*16f0*/  LD.E R20, desc[UR4][R12.64+0x4] ;  /* 0x000004040c147980 */ /* 0x000f68000c101900 */
[----:B------:R-:W5:Y:S01]  /*1700*/  LD.E R29, desc[UR8][R12.64+-0x4] ;  /* 0xfffffc080c1d7980 */ /* 0x000f62000c101900 */
[----:B------:R-:W-:Y:S01]  /*1710*/  UMOV UR4, 0x92492492 ;  /* 0x9249249200047882 */ /* 0x000fe20000000000 */
[----:B------:R-:W-:Y:S01]  /*1720*/  UMOV UR5, 0x3fc24924 ;  /* 0x3fc2492400057882 */ /* 0x000fe20000000000 */
[----:B--2---:R-:W-:-:S04]  /*1730*/  FADD R21, R28, R21 ;  /* 0x000000151c157221 */ /* 0x004fc80000000000 */
[----:B---3--:R-:W-:-:S04]  /*1740*/  FADD R21, R21, R14 ;  /* 0x0000000e15157221 */ /* 0x008fc80000000000 */
[----:B----4-:R-:W-:-:S04]  /*1750*/  FADD R21, R21, R10 ;  /* 0x0000000a15157221 */ /* 0x010fc80000000000 */
[----:B-----5:R-:W-:-:S04]  /*1760*/  FADD R21, R21, R26 ;  /* 0x0000001a15157221 */ /* 0x020fc80000000000 */
        /* <DEDUP_REMOVED lines=8> */
.L_x_61:
[----:B------:R-:W-:Y:S05]  /*17f0*/  @P2 BRA `(.L_x_63) ;  /* 0xfffffff000942947 */ /* 0x000fea000383ffff */
[----:B------:R-:W-:Y:S05]  /*1800*/  BSYNC.RECONVERGENT B2 ;  /* 0x0000000000027941 */ /* 0x000fea0003800200 */
.L_x_57:
[----:B------:R-:W3:Y:S02]  /*1810*/  LDCU UR4, c[0x0][0x380] ;  /* 0x00007000ff0477ac */ /* 0x000ee40008000800 */
[----:B---3--:R-:W-:-:S06]  /*1820*/  UIADD3 UR4, UPT, UPT, UR4, -0x2, URZ ;  /* 0xfffffffe04047890 */ /* 0x008fcc000fffe0ff */
[C---:B------:R-:W-:Y:S01]  /*1830*/  ISETP.NE.AND P2, PT, R7.reuse, UR4, PT ;  /* 0x0000000407007c0c */ /* 0x040fe2000bf45270 */
[----:B------:R-:W-:-:S12]  /*1840*/  VIADD R7, R7, 0x1 ;  /* 0x0000000107077836 */ /* 0x000fd80000000000 */
[----:B------:R-:W-:Y:S05]  /*1850*/  @P2 BRA `(.L_x_64) ;  /* 0xfffffff000642947 */ /* 0x000fea000383ffff */
[----:B------:R-:W-:Y:S05]  /*1860*/  BSYNC.RECONVERGENT B1 ;  /* 0x0000000000017941 */ /* 0x000fea0003800200 */
.L_x_56:
[----:B------:R-:W-:Y:S05]  /*1870*/  @P1 BRA `(.L_x_65) ;  /* 0xfffffff000481947 */ /* 0x000fea000383ffff */
[----:B------:R-:W-:Y:S05]  /*1880*/  BSYNC.RECONVERGENT B0 ;  /* 0x0000000000007941 */ /* 0x000fea0003800200 */
.L_x_55:
[----:B------:R-:W-:Y:S01]  /*1890*/  CS2R R4, SR_CLOCKLO ;  /* 0x0000000000047805 */ /* 0x000fe20000015000 */
[----:B------:R-:W3:Y:S05]  /*18a0*/  LDCU UR4, c[0x0][0x390] ;  /* 0x00007200ff0477ac */ /* 0x000eea0008000800 */
[----:B------:R-:W-:-:S05]  /*18b0*/  IADD3 R7, P0, PT, -R22, R4, RZ ;  /* 0x0000000416077210 */ /* 0x000fca0007f1e1ff */
[----:B------:R-:W-:Y:S01]  /*18c0*/  IMAD.X R0, R5, 0x1, ~R23, P0 ;  /* 0x0000000105007824 */ /* 0x000fe200000e0e17 */
[----:B---3--:R-:W-:-:S06]  /*18d0*/  USHF.R.S32.HI UR5, URZ, 0x1f, UR4 ;  /* 0x0000001fff057899 */ /* 0x008fcc0008011404 */
[----:B------:R-:W-:-:S04]  /*18e0*/  LOP3.LUT R3, R0, UR5, RZ, 0xfc, !PT ;  /* 0x0000000500037c12 */ /* 0x000fc8000f8efcff */
[----:B------:R-:W-:-:S13]  /*18f0*/  ISETP.NE.U32.AND P0, PT, R3, RZ, PT ;  /* 0x000000ff0300720c */ /* 0x000fda0003f05070 */
[----:B------:R-:W-:Y:S05]  /*1900*/  @P0 BRA `(.L_x_66) ;  /* 0x0000000000500947 */ /* 0x000fea0003800000 */
[----:B------:R-:W3:Y:S01]  /*1910*/  I2F.U32.RP R3, UR4 ;  /* 0x0000000400037d06 */ /* 0x000ee20008209000 */
[----:B------:R-:W-:-:S07]  /*1920*/  ISETP.NE.U32.AND P2, PT, RZ, UR4, PT ;  /* 0x00000004ff007c0c */ /* 0x000fce000bf45070 */
[----:B---3--:R-:W3:Y:S02]  /*1930*/  MUFU.RCP R3, R3 ;  /* 0x0000000300037308 */ /* 0x008ee40000001000 */
[----:B---3--:R-:W-:-:S06]  /*1940*/  VIADD R4, R3, 0xffffffe ;  /* 0x0ffffffe03047836 */ /* 0x008fcc0000000000 */
[----:B------:R3:W4:Y:S02]  /*1950*/  F2I.FTZ.U32.TRUNC.NTZ R5, R4 ;  /* 0x0000000400057305 */ /* 0x000724000021f000 */
[----:B---3--:R-:W-:Y:S01]  /*1960*/  IMAD.MOV.U32 R4, RZ, RZ, RZ ;  /* 0x000000ffff047224 */ /* 0x008fe200078e00ff */
[----:B----4-:R-:W-:-:S05]  /*1970*/  IADD3 R9, PT, PT, RZ, -R5, RZ ;  /* 0x80000005ff097210 */ /* 0x010fca0007ffe0ff */
[----:B------:R-:W-:-:S04]  /*1980*/  IMAD R9, R9, UR4, RZ ;  /* 0x0000000409097c24 */ /* 0x000fc8000f8e02ff */
[----:B------:R-:W-:-:S04]  /*1990*/  IMAD.HI.U32 R8, R5, R9, R4 ;  /* 0x0000000905087227 */ /* 0x000fc800078e0004 */
[----:B------:R-:W-:Y:S02]  /*19a0*/  IMAD.MOV.U32 R9, RZ, RZ, RZ ;  /* 0x000000ffff097224 */ /* 0x000fe400078e00ff */
[----:B------:R-:W-:-:S04]  /*19b0*/  IMAD.HI.U32 R8, R8, R7, RZ ;  /* 0x0000000708087227 */ /* 0x000fc800078e00ff */
[----:B------:R-:W-:-:S04]  /*19c0*/  IMAD.MOV R0, RZ, RZ, -R8 ;  /* 0x000000ffff007224 */ /* 0x000fc800078e0a08 */
[----:B------:R-:W-:-:S05]  /*19d0*/  IMAD R0, R0, UR4, R7 ;  /* 0x0000000400007c24 */ /* 0x000fca000f8e0207 */
[----:B------:R-:W-:-:S13]  /*19e0*/  ISETP.GE.U32.AND P0, PT, R0, UR4, PT ;  /* 0x0000000400007c0c */ /* 0x000fda000bf06070 */
[----:B------:R-:W-:Y:S01]  /*19f0*/  @P0 VIADD R0, R0, -UR4 ;  /* 0x8000000400000c36 */ /* 0x000fe20008000000 */
[----:B------:R-:W-:-:S04]  /*1a00*/  @P0 IADD3 R8, PT, PT, R8, 0x1, RZ ;  /* 0x0000000108080810 */ /* 0x000fc80007ffe0ff */
[----:B------:R-:W-:-:S13]  /*1a10*/  ISETP.GE.U32.AND P1, PT, R0, UR4, PT ;  /* 0x0000000400007c0c */ /* 0x000fda000bf26070 */
[----:B------:R-:W-:Y:S01]  /*1a20*/  @P1 VIADD R8, R8, 0x1 ;  /* 0x0000000108081836 */ /* 0x000fe20000000000 */
[----:B------:R-:W-:Y:S01]  /*1a30*/  @!P2 LOP3.LUT R8, RZ, UR4, RZ, 0x33, !PT ;  /* 0x00000004ff08ac12 */ /* 0x000fe2000f8e33ff */
[----:B------:R-:W-:Y:S06]  /*1a40*/  BRA `(.L_x_67) ;  /* 0x00000000000c7947 */ /* 0x000fec0003800000 */
.L_x_66:
[----:B------:R-:W-:Y:S01]  /*1a50*/  IMAD.U32 R3, RZ, RZ, UR5 ;  /* 0x00000005ff037e24 */ /* 0x000fe2000f8e00ff */
[----:B------:R-:W-:-:S07]  /*1a60*/  MOV R6, 0x1a80 ;  /* 0x00001a8000067802 */ /* 0x000fce0000000f00 */
[----:B012---:R-:W-:Y:S05]  /*1a70*/  CALL.REL.NOINC `($__internal_1_$__cuda_sm20_div_s64) ;  /* 0x0000000000447944 */ /* 0x007fea0003c00000 */
.L_x_67:
[----:B------:R-:W-:Y:S01]  /*1a80*/  MOV R0, 0x10 ;  /* 0x0000001000007802 */ /* 0x000fe20000000f00 */
[----:B------:R3:W-:Y:S01]  /*1a90*/  STL.64 [R1], R8 ;  /* 0x0000000801007387 */ /* 0x0007e20000100a00 */
[----:B------:R-:W4:Y:S01]  /*1aa0*/  LDCU.64 UR4, c[0x4][0x28] ;  /* 0x01000500ff0477ac */ /* 0x000f220008000a00 */
[----:B------:R-:W-:Y:S01]  /*1ab0*/  IMAD.MOV.U32 R6, RZ, RZ, R2 ;  /* 0x000000ffff067224 */ /* 0x000fe200078e0002 */
[----:B------:R3:W0:Y:S01]  /*1ac0*/  LDC.64 R10, c[0x4][R0] ;  /* 0x01000000000a7b82 */ /* 0x0006220000000a00 */
[----:B------:R-:W-:Y:S01]  /*1ad0*/  IMAD.MOV.U32 R7, RZ, RZ, R18 ;  /* 0x000000ffff077224 */ /* 0x000fe200078e0012 */
[----:B----4-:R-:W-:Y:S01]  /*1ae0*/  MOV R4, UR4 ;  /* 0x0000000400047c02 */ /* 0x010fe20008000f00 */
[----:B---3--:R-:W-:-:S07]  /*1af0*/  IMAD.U32 R5, RZ, RZ, UR5 ;  /* 0x00000005ff057e24 */ /* 0x008fce000f8e00ff */
[----:B-1----:R-:W-:-:S07]  /*1b00*/  LEPC R20, `(.L_x_68) ;  /* 0x000000001014794e */ /* 0x002fce0000000000 */
[----:B0-2---:R-:W-:Y:S05]  /*1b10*/  CALL.ABS.NOINC R10 ;  /* 0x000000000a007343 */ /* 0x005fea0003c00000 */
.L_x_68:
[----:B------:R-:W-:Y:S01]  /*1b20*/  MOV R0, 0x8 ;  /* 0x0000000800007802 */ /* 0x000fe20000000f00 */
[----:B------:R-:W-:Y:S01]  /*1b30*/  IMAD.MOV.U32 R5, RZ, RZ, R17 ;  /* 0x000000ffff057224 */ /* 0x000fe200078e0011 */
[----:B------:R-:W-:Y:S02]  /*1b40*/  MOV R4, R16 ;  /* 0x0000001000047202 */ /* 0x000fe40000000f00 */
[----:B------:R0:W1:Y:S05]  /*1b50*/  LDC.64 R2, c[0x4][R0] ;  /* 0x0100000000027b82 */ /* 0x00006a0000000a00 */
[----:B------:R-:W-:-:S07]  /*1b60*/  LEPC R20, `(.L_x_69) ;  /* 0x000000001014794e */ /* 0x000fce0000000000 */
[----:B01----:R-:W-:Y:S05]  /*1b70*/  CALL.ABS.NOINC R2 ;  /* 0x0000000002007343 */ /* 0x003fea0003c00000 */
.L_x_69:
[----:B------:R-:W-:Y:S05]  /*1b80*/  EXIT ;  /* 0x000000000000794d */ /* 0x000fea0003800000 */
        .weak           $__internal_1_$__cuda_sm20_div_s64
        .type           $__internal_1_$__cuda_sm20_div_s64,@function
        .size           $__internal_1_$__cuda_sm20_div_s64,(.L_x_72 - $__internal_1_$__cuda_sm20_div_s64)
$__internal_1_$__cuda_sm20_div_s64:
        /* <DEDUP_REMOVED lines=14> */
[----:B------:R-:W-:-:S03]  /*1c70*/  IMAD.HI.U32 R10, R8, R13, RZ ;  /* 0x0000000d080a7227 */ /* 0x000fc600078e00ff */
[----:B------:R-:W-:Y:S01]  /*1c80*/  IADD3.X R15, PT, PT, RZ, ~R11, RZ, P0, !PT ;  /* 0x8000000bff0f7210 */ /* 0x000fe200007fe4ff */
[----:B------:R-:W-:-:S04]  /*1c90*/  IMAD.MOV.U32 R11, RZ, RZ, R8 ;  /* 0x000000ffff0b7224 */ /* 0x000fc800078e0008 */
[----:B------:R-:W-:-:S04]  /*1ca0*/  IMAD.WIDE.U32 R10, P0, R8, R15, R10 ;  /* 0x0000000f080a7225 */ /* 0x000fc8000780000a */
[C---:B------:R-:W-:Y:S02]  /*1cb0*/  IMAD R21, R9.reuse, R15, RZ ;  /* 0x0000000f09157224 */ /* 0x040fe400078e02ff */
        /* <DEDUP_REMOVED lines=10> */
[----:B------:R-:W-:-:S04]  /*1d60*/  IMAD.HI.U32 R10, R11, R15, RZ ;  /* 0x0000000f0b0a7227 */ /* 0x000fc800078e00ff */
[----:B------:R-:W-:-:S04]  /*1d70*/  IMAD.X R12, RZ, RZ, ~R9, P0 ;  /* 0x000000ffff0c7224 */ /* 0x000fc800000e0e09 */
[----:B------:R-:W-:-:S04]  /*1d80*/  IMAD.WIDE.U32 R10, P0, R11, R12, R10 ;  /* 0x0000000c0b0a7225 */ /* 0x000fc8000780000a */
[C---:B------:R-:W-:Y:S02]  /*1d90*/  IMAD R9, R13.reuse, R12, RZ ;  /* 0x0000000c0d097224 */ /* 0x040fe400078e02ff */
[----:B------:R-:W-:Y:S01]  /*1da0*/  IMAD.HI.U32 R10, P1, R13, R15, R10 ;  /* 0x0000000f0d0a7227 */ /* 0x000fe2000782000a */
[----:B------:R-:W-:-:S03]  /*1db0*/  SEL R15, R8, R7, !P3 ;  /* 0x00000007080f7207 */ /* 0x000fc60005800000 */
[----:B------:R-:W-:Y:S01]  /*1dc0*/  IMAD.HI.U32 R12, R13, R12, RZ ;  /* 0x0000000c0d0c7227 */ /* 0x000fe200078e00ff */
[----:B------:R-:W-:Y:S02]  /*1dd0*/  IADD3 R7, P2, PT, R9, R10, RZ ;  /* 0x0000000a09077210 */ /* 0x000fe40007f5e0ff */
[-C--:B------:R-:W-:Y:S01]  /*1de0*/  IADD3.X R9, PT, PT, RZ, ~R0.reuse, RZ, P4, !PT ;  /* 0x80000000ff097210 */ /* 0x080fe200027fe4ff */
[----:B------:R-:W-:Y:S02]  /*1df0*/  IMAD.X R13, R12, 0x1, R13, P0 ;  /* 0x000000010c0d7824 */ /* 0x000fe400000e060d */
[----:B------:R-:W-:Y:S01]  /*1e00*/  IMAD.HI.U32 R8, R7, R15, RZ ;  /* 0x0000000f07087227 */ /* 0x000fe200078e00ff */
[-C--:B------:R-:W-:Y:S02]  /*1e10*/  SEL R10, R9, R0.reuse, !P3 ;  /* 0x00000000090a7207 */ /* 0x080fe40005800000 */
[----:B------:R-:W-:Y:S01]  /*1e20*/  IADD3.X R13, PT, PT, RZ, RZ, R13, P2, P1 ;  /* 0x000000ffff0d7210 */ /* 0x000fe200017e240d */
[----:B------:R-:W-:Y:S01]  /*1e30*/  IMAD.MOV.U32 R9, RZ, RZ, RZ ;  /* 0x000000ffff097224 */ /* 0x000fe200078e00ff */
[----:B------:R-:W-:Y:S01]  /*1e40*/  LOP3.LUT R0, R3, R0, RZ, 0x3c, !PT ;  /* 0x0000000003007212 */ /* 0x000fe200078e3cff */
[----:B------:R-:W-:-:S04]  /*1e50*/  IMAD.WIDE.U32 R8, R7, R10, R8 ;  /* 0x0000000a07087225 */ /* 0x000fc800078e0008 */
[C---:B------:R-:W-:Y:S02]  /*1e60*/  IMAD R11, R13.reuse, R10, RZ ;  /* 0x0000000a0d0b7224 */ /* 0x040fe400078e02ff */
[----:B------:R-:W-:-:S04]  /*1e70*/  IMAD.HI.U32 R8, P0, R13, R15, R8 ;  /* 0x0000000f0d087227 */ /* 0x000fc80007800008 */
[----:B------:R-:W-:Y:S01]  /*1e80*/  IMAD.HI.U32 R7, R13, R10, RZ ;  /* 0x0000000a0d077227 */ /* 0x000fe200078e00ff */
[----:B------:R-:W-:-:S03]  /*1e90*/  IADD3 R11, P1, PT, R11, R8, RZ ;  /* 0x000000080b0b7210 */ /* 0x000fc60007f3e0ff */
[----:B------:R-:W-:Y:S02]  /*1ea0*/  IMAD.X R7, RZ, RZ, R7, P0 ;  /* 0x000000ffff077224 */ /* 0x000fe400000e0607 */
[----:B------:R-:W-:-:S03]  /*1eb0*/  IMAD.WIDE.U32 R8, R11, R4, RZ ;  /* 0x000000040b087225 */ /* 0x000fc600078e00ff */
[----:B------:R-:W-:Y:S01]  /*1ec0*/  IADD3.X R7, PT, PT, RZ, R7, RZ, P1, !PT ;  /* 0x00000007ff077210 */ /* 0x000fe20000ffe4ff */
[C---:B------:R-:W-:Y:S01]  /*1ed0*/  IMAD R9, R11.reuse, R5, R9 ;  /* 0x000000050b097224 */ /* 0x040fe200078e0209 */
[----:B------:R-:W-:Y:S02]  /*1ee0*/  IADD3 R15, P1, PT, -R8, R15, RZ ;  /* 0x0000000f080f7210 */ /* 0x000fe40007f3e1ff */
[----:B------:R-:W-:Y:S01]  /*1ef0*/  IADD3 R8, P2, PT, R11, 0x1, RZ ;  /* 0x000000010b087810 */ /* 0x000fe20007f5e0ff */
[-C--:B------:R-:W-:Y:S01]  /*1f00*/  IMAD R9, R7, R4.reuse, R9 ;  /* 0x0000000407097224 */ /* 0x080fe200078e0209 */
[----:B------:R-:W-:-:S03]  /*1f10*/  ISETP.GE.U32.AND P0, PT, R15, R4, PT ;  /* 0x000000040f00720c */ /* 0x000fc60003f06070 */
[----:B------:R-:W-:Y:S01]  /*1f20*/  IMAD.X R21, R10, 0x1, ~R9, P1 ;  /* 0x000000010a157824 */ /* 0x000fe200008e0e09 */
[----:B------:R-:W-:Y:S01]  /*1f30*/  IADD3 R9, P1, PT, R15, -R4, RZ ;  /* 0x800000040f097210 */ /* 0x000fe20007f3e0ff */
[----:B------:R-:W-:-:S03]  /*1f40*/  IMAD.X R10, RZ, RZ, R7, P2 ;  /* 0x000000ffff0a7224 */ /* 0x000fc600010e0607 */
[C---:B------:R-:W-:Y:S01]  /*1f50*/  ISETP.GE.U32.AND.EX P0, PT, R21.reuse, R5, PT, P0 ;  /* 0x000000051500720c */ /* 0x040fe20003f06100 */
[----:B------:R-:W-:-:S03]  /*1f60*/  IMAD.X R13, R21, 0x1, ~R5, P1 ;  /* 0x00000001150d7824 */ /* 0x000fc600008e0e05 */
[----:B------:R-:W-:Y:S02]  /*1f70*/  SEL R9, R9, R15, P0 ;  /* 0x0000000f09097207 */ /* 0x000fe40000000000 */
[----:B------:R-:W-:Y:S02]  /*1f80*/  SEL R13, R13, R21, P0 ;  /* 0x000000150d0d7207 */ /* 0x000fe40000000000 */
[----:B------:R-:W-:Y:S02]  /*1f90*/  SEL R11, R8, R11, P0 ;  /* 0x0000000b080b7207 */ /* 0x000fe40000000000 */
[----:B------:R-:W-:Y:S02]  /*1fa0*/  ISETP.GE.U32.AND P1, PT, R9, R4, PT ;  /* 0x000000040900720c */ /* 0x000fe40003f26070 */
[----:B------:R-:W-:Y:S01]  /*1fb0*/  SEL R4, R10, R7, P0 ;  /* 0x000000070a047207 */ /* 0x000fe20000000000 */
[----:B------:R-:W-:Y:S01]  /*1fc0*/  IMAD.MOV.U32 R7, RZ, RZ, 0x0 ;  /* 0x00000000ff077424 */ /* 0x000fe200078e00ff */
[----:B------:R-:W-:-:S02]  /*1fd0*/  IADD3 R8, P2, PT, R11, 0x1, RZ ;  /* 0x000000010b087810 */ /* 0x000fc40007f5e0ff */
[----:B------:R-:W-:Y:S02]  /*1fe0*/  ISETP.GE.U32.AND.EX P0, PT, R13, R5, PT, P1 ;  /* 0x000000050d00720c */ /* 0x000fe40003f06110 */
[-C--:B------:R-:W-:Y:S02]  /*1ff0*/  IADD3.X R9, PT, PT, RZ, R4.reuse, RZ, P2, !PT ;  /* 0x00000004ff097210 */ /* 0x080fe400017fe4ff */
[----:B------:R-:W-:Y:S02]  /*2000*/  SEL R8, R8, R11, P0 ;  /* 0x0000000b08087207 */ /* 0x000fe40000000000 */
[----:B------:R-:W-:Y:S02]  /*2010*/  SEL R9, R9, R4, P0 ;  /* 0x0000000409097207 */ /* 0x000fe40000000000 */
[----:B------:R-:W-:Y:S02]  /*2020*/  IADD3 R5, P2, PT, RZ, -R8, RZ ;  /* 0x80000008ff057210 */ /* 0x000fe40007f5e0ff */
[----:B------:R-:W-:-:S02]  /*2030*/  ISETP.GE.AND P1, PT, R0, RZ, PT ;  /* 0x000000ff0000720c */ /* 0x000fc40003f26270 */
[----:B------:R-:W-:Y:S01]  /*2040*/  ISETP.NE.U32.AND P0, PT, R19, RZ, PT ;  /* 0x000000ff1300720c */ /* 0x000fe20003f05070 */
[----:B------:R-:W-:Y:S01]  /*2050*/  IMAD.X R0, RZ, RZ, ~R9, P2 ;  /* 0x000000ffff007224 */ /* 0x000fe200010e0e09 */
[----:B------:R-:W-:Y:S02]  /*2060*/  SEL R8, R5, R8, !P1 ;  /* 0x0000000805087207 */ /* 0x000fe40004800000 */
[----:B------:R-:W-:Y:S02]  /*2070*/  ISETP.NE.AND.EX P0, PT, R3, RZ, PT, P0 ;  /* 0x000000ff0300720c */ /* 0x000fe40003f05300 */
[----:B------:R-:W-:Y:S02]  /*2080*/  SEL R9, R0, R9, !P1 ;  /* 0x0000000900097207 */ /* 0x000fe40004800000 */
[----:B------:R-:W-:Y:S02]  /*2090*/  SEL R8, R8, 0xffffffff, P0 ;  /* 0xffffffff08087807 */ /* 0x000fe40000000000 */
[----:B------:R-:W-:Y:S01]  /*20a0*/  SEL R9, R9, 0xffffffff, P0 ;  /* 0xffffffff09097807 */ /* 0x000fe20000000000 */
[----:B------:R-:W-:Y:S06]  /*20b0*/  RET.REL.NODEC R6 `(_Z13stencil_gpu_1iiiii) ;  /* 0xffffffdc06d07950 */ /* 0x000fec0003c3ffff */
.L_x_70:
        /* <DEDUP_REMOVED lines=12> */
.L_x_72:


//--------------------- .nv.global.init           --------------------------
	.section	.nv.global.init,"aw",@progbits
.nv.global.init:
	.type		$str$1,@object
	.size		$str$1,($str$2 - $str$1)
$str$1:
        /*0000*/ 	.byte	0x41, 0x6c, 0x6c, 0x6f, 0x63, 0x61, 0x74, 0x69, 0x6f, 0x6e, 0x20, 0x25, 0x6c, 0x6c, 0x64, 0x20
        /*0010*/ 	.byte	0x6d, 0x73, 0x0a, 0x00
	.type		$str$2,@object
	.size		$str$2,($str - $str$2)
$str$2:
        /*0014*/ 	.byte	0x43, 0x6f, 0x6d, 0x70, 0x75, 0x74, 0x61, 0x74, 0x69, 0x6f, 0x6e, 0x20, 0x25, 0x6c, 0x6c, 0x64
        /*0024*/ 	.byte	0x20, 0x6d, 0x73, 0x0a, 0x00
	.type		$str,@object
	.size		$str,($str$3 - $str)
$str:
        /*0029*/ 	.byte	0x2b, 0x2b, 0x2b, 0x2b, 0x2b, 0x20, 0x73, 0x74, 0x65, 0x6e, 0x63, 0x69, 0x6c, 0x5f, 0x67, 0x70
        /*0039*/ 	.byte	0x75, 0x5f, 0x31, 0x20, 0x2b, 0x2b, 0x2b, 0x2b, 0x2b, 0x0a, 0x00
	.type		$str$3,@object
	.size		$str$3,(.L_3 - $str$3)
$str$3:
        /*0044*/ 	.byte	0x2b, 0x2b, 0x2b, 0x2b, 0x2b, 0x20, 0x73, 0x74, 0x65, 0x6e, 0x63, 0x69, 0x6c, 0x5f, 0x67, 0x70
        /*0054*/ 	.byte	0x75, 0x5f, 0x32, 0x20, 0x2b, 0x2b, 0x2b, 0x2b, 0x2b, 0x0a, 0x00
.L_3:


//--------------------- .nv.shared.reserved.0     --------------------------
	.section	.nv.shared.reserved.0,"aw",@nobits
	.weak		__nv_reservedSMEM_offset_0_alias
	.size		__nv_reservedSMEM_offset_0_alias, 0, 64
	.other		__nv_reservedSMEM_offset_0_alias,@"STO_CUDA_RESERVED_SHARED STV_DEFAULT"
__nv_reservedSMEM_offset_0_alias:
	.zero		0
	.zero		64


//--------------------- .nv.constant0._Z13stencil_gpu_2iiiii --------------------------
	.section	.nv.constant0._Z13stencil_gpu_2iiiii,"a",@progbits
	.sectionflags	@""
	.align	4
.nv.constant0._Z13stencil_gpu_2iiiii:
	.zero		916


//--------------------- .nv.constant0._Z13stencil_gpu_1iiiii --------------------------
	.section	.nv.constant0._Z13stencil_gpu_1iiiii,"a",@progbits
	.sectionflags	@""
	.align	4
.nv.constant0._Z13stencil_gpu_1iiiii:
	.zero		916


//--------------------- SYMBOLS --------------------------

	.type		.nv.reservedSmem.offset0,@object
	.size		.nv.reservedSmem.offset0,0x4
	.type		malloc,@function
	.type		free,@function
	.type		vprintf,@function
